//
// Generated by NVIDIA NVVM Compiler
//
// Compiler Build ID: CL-36424714
// Cuda compilation tools, release 13.0, V13.0.88
// Based on NVVM 20.0.0
//

.version 9.0
.target sm_100
.address_size 64

	// .globl	_Z15blur_horizontalPKhP6float2PfS3_
.const .align 4 .u32 KSIZE;
.const .align 4 .u32 WIDTH;
.const .align 4 .u32 HEIGHT;
.const .align 4 .u32 THRESHOLD;

.visible .entry _Z15blur_horizontalPKhP6float2PfS3_(
	.param .u64 .ptr .align 1 _Z15blur_horizontalPKhP6float2PfS3__param_0,
	.param .u64 .ptr .align 1 _Z15blur_horizontalPKhP6float2PfS3__param_1,
	.param .u64 .ptr .align 1 _Z15blur_horizontalPKhP6float2PfS3__param_2,
	.param .u64 .ptr .align 1 _Z15blur_horizontalPKhP6float2PfS3__param_3
)
{
	.reg .pred 	%p<24>;
	.reg .b16 	%rs<8>;
	.reg .b32 	%r<79>;
	.reg .b32 	%f<65>;
	.reg .b64 	%rd<34>;

	ld.param.u64 	%rd5, [_Z15blur_horizontalPKhP6float2PfS3__param_0];
	ld.param.u64 	%rd4, [_Z15blur_horizontalPKhP6float2PfS3__param_1];
	ld.param.u64 	%rd6, [_Z15blur_horizontalPKhP6float2PfS3__param_2];
	ld.param.u64 	%rd7, [_Z15blur_horizontalPKhP6float2PfS3__param_3];
	cvta.to.global.u64 	%rd1, %rd7;
	cvta.to.global.u64 	%rd2, %rd6;
	cvta.to.global.u64 	%rd3, %rd5;
	mov.u32 	%r25, %ctaid.x;
	mov.u32 	%r26, %ntid.x;
	mov.u32 	%r27, %tid.x;
	mad.lo.s32 	%r1, %r25, %r26, %r27;
	mov.u32 	%r28, %ctaid.y;
	mov.u32 	%r29, %ntid.y;
	mov.u32 	%r30, %tid.y;
	mad.lo.s32 	%r31, %r28, %r29, %r30;
	ld.const.u32 	%r3, [WIDTH];
	setp.ge.s32 	%p1, %r1, %r3;
	ld.const.u32 	%r32, [HEIGHT];
	setp.ge.s32 	%p2, %r31, %r32;
	or.pred  	%p3, %p1, %p2;
	@%p3 bra 	$L__BB0_12;
	ld.const.u32 	%r34, [KSIZE];
	shr.u32 	%r35, %r34, 31;
	add.s32 	%r36, %r34, %r35;
	shr.s32 	%r4, %r36, 1;
	setp.lt.s32 	%p4, %r34, -1;
	mov.f32 	%f63, 0f00000000;
	mov.f32 	%f64, %f63;
	@%p4 bra 	$L__BB0_11;
	neg.s32 	%r78, %r4;
	add.s32 	%r6, %r3, -1;
	mul.lo.s32 	%r7, %r3, %r31;
	abs.s32 	%r37, %r4;
	add.s32 	%r8, %r4, %r37;
	add.s32 	%r9, %r8, 1;
	setp.lt.u32 	%p5, %r8, 3;
	mov.f32 	%f64, 0f00000000;
	mov.f32 	%f63, %f64;
	@%p5 bra 	$L__BB0_6;
	sub.s32 	%r76, 1, %r4;
	and.b32  	%r39, %r9, -4;
	neg.s32 	%r75, %r39;
	sub.s32 	%r73, %r1, %r4;
	mov.f32 	%f64, 0f00000000;
	mov.b32 	%r74, 1;
$L__BB0_4:
	.pragma "nounroll";
	setp.lt.s32 	%p6, %r73, 0;
	setp.lt.s32 	%p7, %r73, %r3;
	selp.b32 	%r40, %r73, %r6, %p7;
	selp.b32 	%r41, 0, %r40, %p6;
	add.s32 	%r42, %r41, %r7;
	cvt.s64.s32 	%rd8, %r42;
	add.s64 	%rd9, %rd3, %rd8;
	ld.global.u8 	%rs1, [%rd9];
	cvt.rn.f32.u16 	%f23, %rs1;
	add.s32 	%r43, %r74, -1;
	mul.wide.s32 	%rd10, %r43, 4;
	add.s64 	%rd11, %rd2, %rd10;
	ld.global.f32 	%f24, [%rd11];
	fma.rn.f32 	%f25, %f24, %f23, %f64;
	add.s64 	%rd12, %rd1, %rd10;
	ld.global.f32 	%f26, [%rd12];
	fma.rn.f32 	%f27, %f26, %f23, %f63;
	add.s32 	%r44, %r73, 1;
	setp.lt.s32 	%p8, %r44, 0;
	setp.lt.s32 	%p9, %r44, %r3;
	selp.b32 	%r45, %r44, %r6, %p9;
	selp.b32 	%r46, 0, %r45, %p8;
	add.s32 	%r47, %r46, %r7;
	cvt.s64.s32 	%rd13, %r47;
	add.s64 	%rd14, %rd3, %rd13;
	ld.global.u8 	%rs2, [%rd14];
	cvt.rn.f32.u16 	%f28, %rs2;
	ld.global.f32 	%f29, [%rd11+4];
	fma.rn.f32 	%f30, %f29, %f28, %f25;
	ld.global.f32 	%f31, [%rd12+4];
	fma.rn.f32 	%f32, %f31, %f28, %f27;
	add.s32 	%r48, %r73, 2;
	setp.lt.s32 	%p10, %r48, 0;
	setp.lt.s32 	%p11, %r48, %r3;
	selp.b32 	%r49, %r48, %r6, %p11;
	selp.b32 	%r50, 0, %r49, %p10;
	add.s32 	%r51, %r50, %r7;
	cvt.s64.s32 	%rd15, %r51;
	add.s64 	%rd16, %rd3, %rd15;
	ld.global.u8 	%rs3, [%rd16];
	cvt.rn.f32.u16 	%f33, %rs3;
	ld.global.f32 	%f34, [%rd11+8];
	fma.rn.f32 	%f35, %f34, %f33, %f30;
	ld.global.f32 	%f36, [%rd12+8];
	fma.rn.f32 	%f37, %f36, %f33, %f32;
	add.s32 	%r52, %r73, 3;
	setp.lt.s32 	%p12, %r52, 0;
	setp.lt.s32 	%p13, %r52, %r3;
	selp.b32 	%r53, %r52, %r6, %p13;
	selp.b32 	%r54, 0, %r53, %p12;
	add.s32 	%r55, %r54, %r7;
	cvt.s64.s32 	%rd17, %r55;
	add.s64 	%rd18, %rd3, %rd17;
	ld.global.u8 	%rs4, [%rd18];
	cvt.rn.f32.u16 	%f38, %rs4;
	ld.global.f32 	%f39, [%rd11+12];
	fma.rn.f32 	%f64, %f39, %f38, %f35;
	ld.global.f32 	%f40, [%rd12+12];
	fma.rn.f32 	%f63, %f40, %f38, %f37;
	add.s32 	%r76, %r76, 4;
	add.s32 	%r75, %r75, 4;
	add.s32 	%r74, %r74, 4;
	add.s32 	%r73, %r73, 4;
	setp.ne.s32 	%p14, %r75, 0;
	@%p14 bra 	$L__BB0_4;
	add.s32 	%r78, %r76, -1;
$L__BB0_6:
	and.b32  	%r56, %r9, 3;
	setp.eq.s32 	%p15, %r56, 0;
	@%p15 bra 	$L__BB0_11;
	setp.eq.s32 	%p16, %r56, 1;
	@%p16 bra 	$L__BB0_9;
	add.s32 	%r57, %r78, %r1;
	setp.lt.s32 	%p17, %r57, 0;
	setp.lt.s32 	%p18, %r57, %r3;
	selp.b32 	%r58, %r57, %r6, %p18;
	selp.b32 	%r59, 0, %r58, %p17;
	add.s32 	%r60, %r59, %r7;
	cvt.s64.s32 	%rd19, %r60;
	add.s64 	%rd20, %rd3, %rd19;
	ld.global.u8 	%rs5, [%rd20];
	cvt.rn.f32.u16 	%f42, %rs5;
	add.s32 	%r61, %r78, %r4;
	mul.wide.s32 	%rd21, %r61, 4;
	add.s64 	%rd22, %rd2, %rd21;
	ld.global.f32 	%f43, [%rd22];
	fma.rn.f32 	%f44, %f43, %f42, %f64;
	add.s64 	%rd23, %rd1, %rd21;
	ld.global.f32 	%f45, [%rd23];
	fma.rn.f32 	%f46, %f45, %f42, %f63;
	add.s32 	%r62, %r57, 1;
	setp.lt.s32 	%p19, %r62, 0;
	setp.lt.s32 	%p20, %r62, %r3;
	selp.b32 	%r63, %r62, %r6, %p20;
	selp.b32 	%r64, 0, %r63, %p19;
	add.s32 	%r65, %r64, %r7;
	cvt.s64.s32 	%rd24, %r65;
	add.s64 	%rd25, %rd3, %rd24;
	ld.global.u8 	%rs6, [%rd25];
	cvt.rn.f32.u16 	%f47, %rs6;
	ld.global.f32 	%f48, [%rd22+4];
	fma.rn.f32 	%f64, %f48, %f47, %f44;
	ld.global.f32 	%f49, [%rd23+4];
	fma.rn.f32 	%f63, %f49, %f47, %f46;
	add.s32 	%r78, %r78, 2;
$L__BB0_9:
	and.b32  	%r66, %r8, 1;
	setp.eq.b32 	%p21, %r66, 1;
	@%p21 bra 	$L__BB0_11;
	add.s32 	%r67, %r78, %r1;
	setp.lt.s32 	%p22, %r67, 0;
	setp.lt.s32 	%p23, %r67, %r3;
	selp.b32 	%r68, %r67, %r6, %p23;
	selp.b32 	%r69, 0, %r68, %p22;
	add.s32 	%r70, %r69, %r7;
	cvt.s64.s32 	%rd26, %r70;
	add.s64 	%rd27, %rd3, %rd26;
	ld.global.u8 	%rs7, [%rd27];
	cvt.rn.f32.u16 	%f50, %rs7;
	add.s32 	%r71, %r78, %r4;
	mul.wide.s32 	%rd28, %r71, 4;
	add.s64 	%rd29, %rd2, %rd28;
	ld.global.f32 	%f51, [%rd29];
	fma.rn.f32 	%f64, %f51, %f50, %f64;
	add.s64 	%rd30, %rd1, %rd28;
	ld.global.f32 	%f52, [%rd30];
	fma.rn.f32 	%f63, %f52, %f50, %f63;
$L__BB0_11:
	mad.lo.s32 	%r72, %r3, %r31, %r1;
	cvta.to.global.u64 	%rd31, %rd4;
	mul.wide.s32 	%rd32, %r72, 8;
	add.s64 	%rd33, %rd31, %rd32;
	st.global.v2.f32 	[%rd33], {%f64, %f63};
$L__BB0_12:
	ret;

}
	// .globl	_Z13blur_verticalPK6float2PhPfS3_
.visible .entry _Z13blur_verticalPK6float2PhPfS3_(
	.param .u64 .ptr .align 1 _Z13blur_verticalPK6float2PhPfS3__param_0,
	.param .u64 .ptr .align 1 _Z13blur_verticalPK6float2PhPfS3__param_1,
	.param .u64 .ptr .align 1 _Z13blur_verticalPK6float2PhPfS3__param_2,
	.param .u64 .ptr .align 1 _Z13blur_verticalPK6float2PhPfS3__param_3
)
{
	.reg .pred 	%p<28>;
	.reg .b32 	%r<83>;
	.reg .b32 	%f<81>;
	.reg .b64 	%rd<34>;

	ld.param.u64 	%rd5, [_Z13blur_verticalPK6float2PhPfS3__param_0];
	ld.param.u64 	%rd4, [_Z13blur_verticalPK6float2PhPfS3__param_1];
	ld.param.u64 	%rd6, [_Z13blur_verticalPK6float2PhPfS3__param_2];
	ld.param.u64 	%rd7, [_Z13blur_verticalPK6float2PhPfS3__param_3];
	cvta.to.global.u64 	%rd1, %rd7;
	cvta.to.global.u64 	%rd2, %rd6;
	cvta.to.global.u64 	%rd3, %rd5;
	mov.u32 	%r25, %ctaid.x;
	mov.u32 	%r26, %ntid.x;
	mov.u32 	%r27, %tid.x;
	mad.lo.s32 	%r1, %r25, %r26, %r27;
	mov.u32 	%r28, %ctaid.y;
	mov.u32 	%r29, %ntid.y;
	mov.u32 	%r30, %tid.y;
	mad.lo.s32 	%r31, %r28, %r29, %r30;
	ld.const.u32 	%r3, [WIDTH];
	setp.ge.s32 	%p1, %r1, %r3;
	ld.const.u32 	%r32, [HEIGHT];
	setp.ge.s32 	%p2, %r31, %r32;
	or.pred  	%p3, %p1, %p2;
	@%p3 bra 	$L__BB1_16;
	ld.const.u32 	%r33, [KSIZE];
	shr.u32 	%r34, %r33, 31;
	add.s32 	%r35, %r33, %r34;
	shr.s32 	%r5, %r35, 1;
	setp.lt.s32 	%p4, %r33, -1;
	mov.f32 	%f79, 0f00000000;
	@%p4 bra 	$L__BB1_12;
	neg.s32 	%r82, %r5;
	add.s32 	%r7, %r32, -1;
	abs.s32 	%r36, %r5;
	add.s32 	%r8, %r5, %r36;
	add.s32 	%r9, %r8, 1;
	setp.lt.u32 	%p5, %r8, 3;
	mov.f32 	%f77, 0f00000000;
	mov.f32 	%f78, %f77;
	@%p5 bra 	$L__BB1_6;
	sub.s32 	%r80, 1, %r5;
	and.b32  	%r38, %r9, -4;
	neg.s32 	%r79, %r38;
	sub.s32 	%r77, %r31, %r5;
	mov.f32 	%f77, 0f00000000;
	mov.b32 	%r78, 1;
$L__BB1_4:
	.pragma "nounroll";
	setp.lt.s32 	%p6, %r77, 0;
	setp.lt.s32 	%p7, %r77, %r32;
	selp.b32 	%r39, %r77, %r7, %p7;
	selp.b32 	%r40, 0, %r39, %p6;
	mad.lo.s32 	%r41, %r40, %r3, %r1;
	mul.wide.s32 	%rd8, %r41, 8;
	add.s64 	%rd9, %rd3, %rd8;
	ld.global.v2.f32 	{%f27, %f28}, [%rd9];
	add.s32 	%r42, %r78, -1;
	mul.wide.s32 	%rd10, %r42, 4;
	add.s64 	%rd11, %rd2, %rd10;
	ld.global.f32 	%f29, [%rd11];
	fma.rn.f32 	%f30, %f27, %f29, %f77;
	add.s64 	%rd12, %rd1, %rd10;
	ld.global.f32 	%f31, [%rd12];
	fma.rn.f32 	%f32, %f28, %f31, %f78;
	add.s32 	%r43, %r77, 1;
	setp.lt.s32 	%p8, %r43, 0;
	setp.lt.s32 	%p9, %r43, %r32;
	selp.b32 	%r44, %r43, %r7, %p9;
	selp.b32 	%r45, 0, %r44, %p8;
	mad.lo.s32 	%r46, %r45, %r3, %r1;
	mul.wide.s32 	%rd13, %r46, 8;
	add.s64 	%rd14, %rd3, %rd13;
	ld.global.v2.f32 	{%f33, %f34}, [%rd14];
	ld.global.f32 	%f35, [%rd11+4];
	fma.rn.f32 	%f36, %f33, %f35, %f30;
	ld.global.f32 	%f37, [%rd12+4];
	fma.rn.f32 	%f38, %f34, %f37, %f32;
	add.s32 	%r47, %r77, 2;
	setp.lt.s32 	%p10, %r47, 0;
	setp.lt.s32 	%p11, %r47, %r32;
	selp.b32 	%r48, %r47, %r7, %p11;
	selp.b32 	%r49, 0, %r48, %p10;
	mad.lo.s32 	%r50, %r49, %r3, %r1;
	mul.wide.s32 	%rd15, %r50, 8;
	add.s64 	%rd16, %rd3, %rd15;
	ld.global.v2.f32 	{%f39, %f40}, [%rd16];
	ld.global.f32 	%f41, [%rd11+8];
	fma.rn.f32 	%f42, %f39, %f41, %f36;
	ld.global.f32 	%f43, [%rd12+8];
	fma.rn.f32 	%f44, %f40, %f43, %f38;
	add.s32 	%r51, %r77, 3;
	setp.lt.s32 	%p12, %r51, 0;
	setp.lt.s32 	%p13, %r51, %r32;
	selp.b32 	%r52, %r51, %r7, %p13;
	selp.b32 	%r53, 0, %r52, %p12;
	mad.lo.s32 	%r54, %r53, %r3, %r1;
	mul.wide.s32 	%rd17, %r54, 8;
	add.s64 	%rd18, %rd3, %rd17;
	ld.global.v2.f32 	{%f45, %f46}, [%rd18];
	ld.global.f32 	%f47, [%rd11+12];
	fma.rn.f32 	%f77, %f45, %f47, %f42;
	ld.global.f32 	%f48, [%rd12+12];
	fma.rn.f32 	%f78, %f46, %f48, %f44;
	add.s32 	%r80, %r80, 4;
	add.s32 	%r79, %r79, 4;
	add.s32 	%r78, %r78, 4;
	add.s32 	%r77, %r77, 4;
	setp.ne.s32 	%p14, %r79, 0;
	@%p14 bra 	$L__BB1_4;
	add.s32 	%r82, %r80, -1;
$L__BB1_6:
	and.b32  	%r55, %r9, 3;
	setp.eq.s32 	%p15, %r55, 0;
	@%p15 bra 	$L__BB1_11;
	setp.eq.s32 	%p16, %r55, 1;
	@%p16 bra 	$L__BB1_9;
	add.s32 	%r56, %r82, %r31;
	setp.lt.s32 	%p17, %r56, 0;
	setp.lt.s32 	%p18, %r56, %r32;
	selp.b32 	%r57, %r56, %r7, %p18;
	selp.b32 	%r58, 0, %r57, %p17;
	mad.lo.s32 	%r59, %r58, %r3, %r1;
	mul.wide.s32 	%rd19, %r59, 8;
	add.s64 	%rd20, %rd3, %rd19;
	ld.global.v2.f32 	{%f50, %f51}, [%rd20];
	add.s32 	%r60, %r82, %r5;
	mul.wide.s32 	%rd21, %r60, 4;
	add.s64 	%rd22, %rd2, %rd21;
	ld.global.f32 	%f52, [%rd22];
	fma.rn.f32 	%f53, %f50, %f52, %f77;
	add.s64 	%rd23, %rd1, %rd21;
	ld.global.f32 	%f54, [%rd23];
	fma.rn.f32 	%f55, %f51, %f54, %f78;
	add.s32 	%r61, %r56, 1;
	setp.lt.s32 	%p19, %r61, 0;
	setp.lt.s32 	%p20, %r61, %r32;
	selp.b32 	%r62, %r61, %r7, %p20;
	selp.b32 	%r63, 0, %r62, %p19;
	mad.lo.s32 	%r64, %r63, %r3, %r1;
	mul.wide.s32 	%rd24, %r64, 8;
	add.s64 	%rd25, %rd3, %rd24;
	ld.global.v2.f32 	{%f56, %f57}, [%rd25];
	ld.global.f32 	%f58, [%rd22+4];
	fma.rn.f32 	%f77, %f56, %f58, %f53;
	ld.global.f32 	%f59, [%rd23+4];
	fma.rn.f32 	%f78, %f57, %f59, %f55;
	add.s32 	%r82, %r82, 2;
$L__BB1_9:
	and.b32  	%r65, %r8, 1;
	setp.eq.b32 	%p21, %r65, 1;
	@%p21 bra 	$L__BB1_11;
	add.s32 	%r66, %r82, %r31;
	setp.lt.s32 	%p22, %r66, 0;
	setp.lt.s32 	%p23, %r66, %r32;
	selp.b32 	%r67, %r66, %r7, %p23;
	selp.b32 	%r68, 0, %r67, %p22;
	mad.lo.s32 	%r69, %r68, %r3, %r1;
	mul.wide.s32 	%rd26, %r69, 8;
	add.s64 	%rd27, %rd3, %rd26;
	ld.global.v2.f32 	{%f60, %f61}, [%rd27];
	add.s32 	%r70, %r82, %r5;
	mul.wide.s32 	%rd28, %r70, 4;
	add.s64 	%rd29, %rd2, %rd28;
	ld.global.f32 	%f62, [%rd29];
	fma.rn.f32 	%f77, %f60, %f62, %f77;
	add.s64 	%rd30, %rd1, %rd28;
	ld.global.f32 	%f63, [%rd30];
	fma.rn.f32 	%f78, %f61, %f63, %f78;
$L__BB1_11:
	sub.f32 	%f64, %f78, %f77;
	mul.f32 	%f79, %f64, 0f41A00000;
$L__BB1_12:
	setp.gt.f32 	%p24, %f79, 0f437F0000;
	mov.f32 	%f80, 0f00000000;
	@%p24 bra 	$L__BB1_15;
	mov.f32 	%f80, 0f437F0000;
	sub.f32 	%f21, %f80, %f79;
	setp.gt.f32 	%p25, %f21, 0f437F0000;
	@%p25 bra 	$L__BB1_15;
	mov.f32 	%f80, %f21;
$L__BB1_15:
	cvt.rzi.u32.f32 	%r71, %f80;
	ld.const.u32 	%r72, [THRESHOLD];
	setp.lt.s32 	%p26, %r72, 0;
	and.b32  	%r73, %r71, 255;
	setp.gt.u32 	%p27, %r73, %r72;
	selp.b32 	%r74, 255, 0, %p27;
	selp.b32 	%r75, %r71, %r74, %p26;
	mad.lo.s32 	%r76, %r3, %r31, %r1;
	cvt.s64.s32 	%rd31, %r76;
	cvta.to.global.u64 	%rd32, %rd4;
	add.s64 	%rd33, %rd32, %rd31;
	st.global.u8 	[%rd33], %r75;
$L__BB1_16:
	ret;

}


// ===== COMPILED SASS (sm_100) =====

	.target	sm_100

	.elftype	@"ET_EXEC"


//--------------------- .note.nv.tkinfo           --------------------------
	.section	.note.nv.tkinfo,"",@"SHT_NOTE"
	.sectionflags	@"SHF_NOTE_NV_TKINFO"
	.tkinfo
        /*0018*/ 	.word	0x00000002
        /*0030*/ 	.string	""
        /*0030*/ 	.string	"ptxas"
        /*0030*/ 	.string	"Cuda compilation tools, release 13.0, V13.0.88"
        /*0030*/ 	.string	"Build cuda_13.0.r13.0/compiler.36424714_0"
        /*0030*/ 	.string	"-arch sm_100 -m 64 "



//--------------------- .note.nv.cuinfo           --------------------------
	.section	.note.nv.cuinfo,"",@"SHT_NOTE"
	.sectionflags	@"SHF_NOTE_NV_CUINFO"
        /*0018*/ 	.short	0x0002
        /*001a*/ 	.short	0x0064
        /*001c*/ 	.short	0x0082
	.zero		2


//--------------------- .nv.info                  --------------------------
	.section	.nv.info,"",@"SHT_CUDA_INFO"
	.align	4


	//----- nvinfo : EIATTR_REGCOUNT
	.align		4
        /*0000*/ 	.byte	0x04, 0x2f
        /*0002*/ 	.short	(.L_5 - .L_4)
	.align		4
.L_4:
        /*0004*/ 	.word	index@(_Z15blur_horizontalPKhP6float2PfS3_)
        /*0008*/ 	.word	0x00000020


	//----- nvinfo : EIATTR_FRAME_SIZE
	.align		4
.L_5:
        /*000c*/ 	.byte	0x04, 0x11
        /*000e*/ 	.short	(.L_7 - .L_6)
	.align		4
.L_6:
        /*0010*/ 	.word	index@(_Z15blur_horizontalPKhP6float2PfS3_)
        /*0014*/ 	.word	0x00000000


	//----- nvinfo : EIATTR_REGCOUNT
	.align		4
.L_7:
        /*0018*/ 	.byte	0x04, 0x2f
        /*001a*/ 	.short	(.L_9 - .L_8)
	.align		4
.L_8:
        /*001c*/ 	.word	index@(_Z13blur_verticalPK6float2PhPfS3_)
        /*0020*/ 	.word	0x00000020


	//----- nvinfo : EIATTR_FRAME_SIZE
	.align		4
.L_9:
        /*0024*/ 	.byte	0x04, 0x11
        /*0026*/ 	.short	(.L_11 - .L_10)
	.align		4
.L_10:
        /*0028*/ 	.word	index@(_Z13blur_verticalPK6float2PhPfS3_)
        /*002c*/ 	.word	0x00000000


	//----- nvinfo : EIATTR_MIN_STACK_SIZE
	.align		4
.L_11:
        /*0030*/ 	.byte	0x04, 0x12
        /*0032*/ 	.short	(.L_13 - .L_12)
	.align		4
.L_12:
        /*0034*/ 	.word	index@(_Z13blur_verticalPK6float2PhPfS3_)
        /*0038*/ 	.word	0x00000000


	//----- nvinfo : EIATTR_MIN_STACK_SIZE
	.align		4
.L_13:
        /*003c*/ 	.byte	0x04, 0x12
        /*003e*/ 	.short	(.L_15 - .L_14)
	.align		4
.L_14:
        /*0040*/ 	.word	index@(_Z15blur_horizontalPKhP6float2PfS3_)
        /*0044*/ 	.word	0x00000000
.L_15:


//--------------------- .nv.compat                --------------------------
	.section	.nv.compat,"",@"SHT_CUDA_COMPAT_INFO"
	.align	4
        /*0000*/ 	.byte	0x02, 0x09, 0x00, 0x00, 0x02, 0x02, 0x01, 0x00, 0x02, 0x05, 0x05, 0x00, 0x03, 0x07, 0x01, 0x01
        /*0010*/ 	.byte	0x02, 0x03, 0x00, 0x00, 0x02, 0x06, 0x01, 0x00, 0x04, 0x0b, 0x08, 0x00, 0x01, 0x00, 0x00, 0x00
        /*0020*/ 	.byte	0x00, 0x00, 0x00, 0x00


//--------------------- .nv.info._Z13blur_verticalPK6float2PhPfS3_ --------------------------
	.section	.nv.info._Z13blur_verticalPK6float2PhPfS3_,"",@"SHT_CUDA_INFO"
	.sectionflags	@""
	.align	4


	//----- nvinfo : EIATTR_CUDA_API_VERSION
	.align		4
        /*0000*/ 	.byte	0x04, 0x37
        /*0002*/ 	.short	(.L_17 - .L_16)
.L_16:
        /*0004*/ 	.word	0x00000082


	//----- nvinfo : EIATTR_KPARAM_INFO
	.align		4
.L_17:
        /*0008*/ 	.byte	0x04, 0x17
        /*000a*/ 	.short	(.L_19 - .L_18)
.L_18:
        /*000c*/ 	.word	0x00000000
        /*0010*/ 	.short	0x0003
        /*0012*/ 	.short	0x0018
        /*0014*/ 	.byte	0x00, 0xf5, 0x21, 0x00


	//----- nvinfo : EIATTR_KPARAM_INFO
	.align		4
.L_19:
        /*0018*/ 	.byte	0x04, 0x17
        /*001a*/ 	.short	(.L_21 - .L_20)
.L_20:
        /*001c*/ 	.word	0x00000000
        /*0020*/ 	.short	0x0002
        /*0022*/ 	.short	0x0010
        /*0024*/ 	.byte	0x00, 0xf5, 0x21, 0x00


	//----- nvinfo : EIATTR_KPARAM_INFO
	.align		4
.L_21:
        /*0028*/ 	.byte	0x04, 0x17
        /*002a*/ 	.short	(.L_23 - .L_22)
.L_22:
        /*002c*/ 	.word	0x00000000
        /*0030*/ 	.short	0x0001
        /*0032*/ 	.short	0x0008
        /*0034*/ 	.byte	0x00, 0xf5, 0x21, 0x00


	//----- nvinfo : EIATTR_KPARAM_INFO
	.align		4
.L_23:
        /*0038*/ 	.byte	0x04, 0x17
        /*003a*/ 	.short	(.L_25 - .L_24)
.L_24:
        /*003c*/ 	.word	0x00000000
        /*0040*/ 	.short	0x0000
        /*0042*/ 	.short	0x0000
        /*0044*/ 	.byte	0x00, 0xf5, 0x21, 0x00


	//----- nvinfo : EIATTR_SPARSE_MMA_MASK
	.align		4
.L_25:
        /*0048*/ 	.byte	0x03, 0x50
        /*004a*/ 	.short	0x0000


	//----- nvinfo : EIATTR_MAXREG_COUNT
	.align		4
        /*004c*/ 	.byte	0x03, 0x1b
        /*004e*/ 	.short	0x00ff


	//----- nvinfo : EIATTR_MERCURY_ISA_VERSION
	.align		4
        /*0050*/ 	.byte	0x03, 0x5f
        /*0052*/ 	.short	0x0101


	//----- nvinfo : EIATTR_VRC_CTA_INIT_COUNT
	.align		4
        /*0054*/ 	.byte	0x02, 0x4a
	.zero		1
	.zero		1


	//----- nvinfo : EIATTR_EXIT_INSTR_OFFSETS
	.align		4
        /*0058*/ 	.byte	0x04, 0x1c
        /*005a*/ 	.short	(.L_27 - .L_26)


	//   ....[0]....
.L_26:
        /*005c*/ 	.word	0x000000d0


	//   ....[1]....
        /*0060*/ 	.word	0x00000ae0


	//----- nvinfo : EIATTR_CRS_STACK_SIZE
	.align		4
.L_27:
        /*0064*/ 	.byte	0x04, 0x1e
        /*0066*/ 	.short	(.L_29 - .L_28)
.L_28:
        /*0068*/ 	.word	0x00000000


	//----- nvinfo : EIATTR_CBANK_PARAM_SIZE
	.align		4
.L_29:
        /*006c*/ 	.byte	0x03, 0x19
        /*006e*/ 	.short	0x0020


	//----- nvinfo : EIATTR_PARAM_CBANK
	.align		4
        /*0070*/ 	.byte	0x04, 0x0a
        /*0072*/ 	.short	(.L_31 - .L_30)
	.align		4
.L_30:
        /*0074*/ 	.word	index@(.nv.constant0._Z13blur_verticalPK6float2PhPfS3_)
        /*0078*/ 	.short	0x0380
        /*007a*/ 	.short	0x0020


	//----- nvinfo : EIATTR_SW_WAR
	.align		4
.L_31:
        /*007c*/ 	.byte	0x04, 0x36
        /*007e*/ 	.short	(.L_33 - .L_32)
.L_32:
        /*0080*/ 	.word	0x00000008
.L_33:


//--------------------- .nv.info._Z15blur_horizontalPKhP6float2PfS3_ --------------------------
	.section	.nv.info._Z15blur_horizontalPKhP6float2PfS3_,"",@"SHT_CUDA_INFO"
	.sectionflags	@""
	.align	4


	//----- nvinfo : EIATTR_CUDA_API_VERSION
	.align		4
        /*0000*/ 	.byte	0x04, 0x37
        /*0002*/ 	.short	(.L_35 - .L_34)
.L_34:
        /*0004*/ 	.word	0x00000082


	//----- nvinfo : EIATTR_KPARAM_INFO
	.align		4
.L_35:
        /*0008*/ 	.byte	0x04, 0x17
        /*000a*/ 	.short	(.L_37 - .L_36)
.L_36:
        /*000c*/ 	.word	0x00000000
        /*0010*/ 	.short	0x0003
        /*0012*/ 	.short	0x0018
        /*0014*/ 	.byte	0x00, 0xf5, 0x21, 0x00


	//----- nvinfo : EIATTR_KPARAM_INFO
	.align		4
.L_37:
        /*0018*/ 	.byte	0x04, 0x17
        /*001a*/ 	.short	(.L_39 - .L_38)
.L_38:
        /*001c*/ 	.word	0x00000000
        /*0020*/ 	.short	0x0002
        /*0022*/ 	.short	0x0010
        /*0024*/ 	.byte	0x00, 0xf5, 0x21, 0x00


	//----- nvinfo : EIATTR_KPARAM_INFO
	.align		4
.L_39:
        /*0028*/ 	.byte	0x04, 0x17
        /*002a*/ 	.short	(.L_41 - .L_40)
.L_40:
        /*002c*/ 	.word	0x00000000
        /*0030*/ 	.short	0x0001
        /*0032*/ 	.short	0x0008
        /*0034*/ 	.byte	0x00, 0xf5, 0x21, 0x00


	//----- nvinfo : EIATTR_KPARAM_INFO
	.align		4
.L_41:
        /*0038*/ 	.byte	0x04, 0x17
        /*003a*/ 	.short	(.L_43 - .L_42)
.L_42:
        /*003c*/ 	.word	0x00000000
        /*0040*/ 	.short	0x0000
        /*0042*/ 	.short	0x0000
        /*0044*/ 	.byte	0x00, 0xf5, 0x21, 0x00


	//----- nvinfo : EIATTR_SPARSE_MMA_MASK
	.align		4
.L_43:
        /*0048*/ 	.byte	0x03, 0x50
        /*004a*/ 	.short	0x0000


	//----- nvinfo : EIATTR_MAXREG_COUNT
	.align		4
        /*004c*/ 	.byte	0x03, 0x1b
        /*004e*/ 	.short	0x00ff


	//----- nvinfo : EIATTR_MERCURY_ISA_VERSION
	.align		4
        /*0050*/ 	.byte	0x03, 0x5f
        /*0052*/ 	.short	0x0101


	//----- nvinfo : EIATTR_VRC_CTA_INIT_COUNT
	.align		4
        /*0054*/ 	.byte	0x02, 0x4a
	.zero		1
	.zero		1


	//----- nvinfo : EIATTR_EXIT_INSTR_OFFSETS
	.align		4
        /*0058*/ 	.byte	0x04, 0x1c
        /*005a*/ 	.short	(.L_45 - .L_44)


	//   ....[0]....
.L_44:
        /*005c*/ 	.word	0x000000d0


	//   ....[1]....
        /*0060*/ 	.word	0x00000a90


	//----- nvinfo : EIATTR_CBANK_PARAM_SIZE
	.align		4
.L_45:
        /*0064*/ 	.byte	0x03, 0x19
        /*0066*/ 	.short	0x0020


	//----- nvinfo : EIATTR_PARAM_CBANK
	.align		4
        /*0068*/ 	.byte	0x04, 0x0a
        /*006a*/ 	.short	(.L_47 - .L_46)
	.align		4
.L_46:
        /*006c*/ 	.word	index@(.nv.constant0._Z15blur_horizontalPKhP6float2PfS3_)
        /*0070*/ 	.short	0x0380
        /*0072*/ 	.short	0x0020


	//----- nvinfo : EIATTR_SW_WAR
	.align		4
.L_47:
        /*0074*/ 	.byte	0x04, 0x36
        /*0076*/ 	.short	(.L_49 - .L_48)
.L_48:
        /*0078*/ 	.word	0x00000008
.L_49:


//--------------------- .nv.callgraph             --------------------------
	.section	.nv.callgraph,"",@"SHT_CUDA_CALLGRAPH"
	.align	4
	.sectionentsize	8
	.align		4
        /*0000*/ 	.word	0x00000000
	.align		4
        /*0004*/ 	.word	0xffffffff
	.align		4
        /*0008*/ 	.word	0x00000000
	.align		4
        /*000c*/ 	.word	0xfffffffe
	.align		4
        /*0010*/ 	.word	0x00000000
	.align		4
        /*0014*/ 	.word	0xfffffffd
	.align		4
        /*0018*/ 	.word	0x00000000
	.align		4
        /*001c*/ 	.word	0xfffffffc


//--------------------- .nv.constant3             --------------------------
	.section	.nv.constant3,"a",@progbits
	.align	4
.nv.constant3:
	.type		KSIZE,@object
	.size		KSIZE,(WIDTH - KSIZE)
KSIZE:
	.zero		4
	.type		WIDTH,@object
	.size		WIDTH,(HEIGHT - WIDTH)
WIDTH:
	.zero		4
	.type		HEIGHT,@object
	.size		HEIGHT,(THRESHOLD - HEIGHT)
HEIGHT:
	.zero		4
	.type		THRESHOLD,@object
	.size		THRESHOLD,(.L_3 - THRESHOLD)
THRESHOLD:
	.zero		4
.L_3:


//--------------------- .text._Z13blur_verticalPK6float2PhPfS3_ --------------------------
	.section	.text._Z13blur_verticalPK6float2PhPfS3_,"ax",@progbits
	.align	128
        .global         _Z13blur_verticalPK6float2PhPfS3_
        .type           _Z13blur_verticalPK6float2PhPfS3_,@function
        .size           _Z13blur_verticalPK6float2PhPfS3_,(.L_x_13 - _Z13blur_verticalPK6float2PhPfS3_)
        .other          _Z13blur_verticalPK6float2PhPfS3_,@"STO_CUDA_ENTRY STV_DEFAULT"
_Z13blur_verticalPK6float2PhPfS3_:
.text._Z13blur_verticalPK6float2PhPfS3_:
[----:B------:R-:W-:Y:S01]  /*0000*/  LDC R1, c[0x0][0x37c] ;  /* 0x0000df00ff017b82 */ /* 0x000fe20000000800 */
[----:B------:R-:W0:Y:S07]  /*0010*/  S2R R5, SR_TID.Y ;  /* 0x0000000000057919 */ /* 0x000e2e0000002200 */
[----:B------:R-:W1:Y:S01]  /*0020*/  LDC R3, c[0x0][0x360] ;  /* 0x0000d800ff037b82 */ /* 0x000e620000000800 */
[----:B------:R-:W2:Y:S01]  /*0030*/  LDCU UR8, c[0x3][0x8] ;  /* 0x00c00100ff0877ac */ /* 0x000ea20008000800 */
[----:B------:R-:W1:Y:S01]  /*0040*/  S2R R0, SR_TID.X ;  /* 0x0000000000007919 */ /* 0x000e620000002100 */
[----:B------:R-:W3:Y:S05]  /*0050*/  LDCU UR9, c[0x3][0x4] ;  /* 0x00c00080ff0977ac */ /* 0x000eea0008000800 */
[----:B------:R-:W0:Y:S08]  /*0060*/  S2UR UR5, SR_CTAID.Y ;  /* 0x00000000000579c3 */ /* 0x000e300000002600 */
[----:B------:R-:W0:Y:S08]  /*0070*/  LDC R2, c[0x0][0x364] ;  /* 0x0000d900ff027b82 */ /* 0x000e300000000800 */
[----:B------:R-:W1:Y:S01]  /*0080*/  S2UR UR4, SR_CTAID.X ;  /* 0x00000000000479c3 */ /* 0x000e620000002500 */
[----:B0-----:R-:W-:-:S05]  /*0090*/  IMAD R2, R2, UR5, R5 ;  /* 0x0000000502027c24 */ /* 0x001fca000f8e0205 */
[----:B--2---:R-:W-:Y:S01]  /*00a0*/  ISETP.GE.AND P0, PT, R2, UR8, PT ;  /* 0x0000000802007c0c */ /* 0x004fe2000bf06270 */
[----:B-1----:R-:W-:-:S05]  /*00b0*/  IMAD R3, R3, UR4, R0 ;  /* 0x0000000403037c24 */ /* 0x002fca000f8e0200 */
[----:B---3--:R-:W-:-:S13]  /*00c0*/  ISETP.GE.OR P0, PT, R3, UR9, P0 ;  /* 0x0000000903007c0c */ /* 0x008fda0008706670 */
[----:B------:R-:W-:Y:S05]  /*00d0*/  @P0 EXIT ;  /* 0x000000000000094d */ /* 0x000fea0003800000 */
[----:B------:R-:W0:Y:S01]  /*00e0*/  LDC R5, c[0x3][RZ] ;  /* 0x00c00000ff057b82 */ /* 0x000e220000000800 */
[----:B------:R-:W1:Y:S01]  /*00f0*/  LDCU.64 UR6, c[0x0][0x358] ;  /* 0x00006b00ff0677ac */ /* 0x000e620008000a00 */
[----:B------:R-:W-:Y:S01]  /*0100*/  IMAD.MOV.U32 R0, RZ, RZ, RZ ;  /* 0x000000ffff007224 */ /* 0x000fe200078e00ff */
[C---:B0-----:R-:W-:Y:S02]  /*0110*/  ISETP.GE.AND P0, PT, R5.reuse, -0x1, PT ;  /* 0xffffffff0500780c */ /* 0x041fe40003f06270 */
[----:B------:R-:W-:-:S11]  /*0120*/  LEA.HI R5, R5, R5, RZ, 0x1 ;  /* 0x0000000505057211 */ /* 0x000fd600078f08ff */
[----:B-1----:R-:W-:Y:S05]  /*0130*/  @!P0 BRA `(.L_x_0) ;  /* 0x0000000800188947 */ /* 0x002fea0003800000 */
[----:B------:R-:W-:Y:S01]  /*0140*/  SHF.R.S32.HI R5, RZ, 0x1, R5 ;  /* 0x00000001ff057819 */ /* 0x000fe20000011405 */
[----:B------:R-:W-:Y:S01]  /*0150*/  UIADD3 UR4, UPT, UPT, UR8, -0x1, URZ ;  /* 0xffffffff08047890 */ /* 0x000fe2000fffe0ff */
[----:B------:R-:W-:Y:S02]  /*0160*/  HFMA2 R27, -RZ, RZ, 0, 0 ;  /* 0x00000000ff1b7431 */ /* 0x000fe400000001ff */
[----:B------:R-:W-:Y:S01]  /*0170*/  IMAD.MOV.U32 R24, RZ, RZ, RZ ;  /* 0x000000ffff187224 */ /* 0x000fe200078e00ff */
[----:B------:R-:W-:Y:S01]  /*0180*/  IABS R4, R5 ;  /* 0x0000000500047213 */ /* 0x000fe20000000000 */
[----:B------:R-:W-:-:S04]  /*0190*/  IMAD.MOV R6, RZ, RZ, -R5 ;  /* 0x000000ffff067224 */ /* 0x000fc800078e0a05 */
[----:B------:R-:W-:-:S05]  /*01a0*/  IMAD.IADD R4, R5, 0x1, R4 ;  /* 0x0000000105047824 */ /* 0x000fca00078e0204 */
[C---:B------:R-:W-:Y:S02]  /*01b0*/  ISETP.GE.U32.AND P0, PT, R4.reuse, 0x3, PT ;  /* 0x000000030400780c */ /* 0x040fe40003f06070 */
[----:B------:R-:W-:-:S11]  /*01c0*/  IADD3 R7, PT, PT, R4, 0x1, RZ ;  /* 0x0000000104077810 */ /* 0x000fd60007ffe0ff */
[----:B------:R-:W-:Y:S05]  /*01d0*/  @!P0 BRA `(.L_x_1) ;  /* 0x0000000400088947 */ /* 0x000fea0003800000 */
[----:B------:R-:W0:Y:S01]  /*01e0*/  LDC.64 R12, c[0x0][0x380] ;  /* 0x0000e000ff0c7b82 */ /* 0x000e220000000a00 */
[----:B------:R-:W-:Y:S01]  /*01f0*/  LOP3.LUT R0, R7, 0xfffffffc, RZ, 0xc0, !PT ;  /* 0xfffffffc07007812 */ /* 0x000fe200078ec0ff */
[----:B------:R-:W-:Y:S01]  /*0200*/  IMAD.IADD R23, R2, 0x1, -R5 ;  /* 0x0000000102177824 */ /* 0x000fe200078e0a05 */
[----:B------:R-:W-:Y:S01]  /*0210*/  IADD3 R6, PT, PT, -R5, 0x1, RZ ;  /* 0x0000000105067810 */ /* 0x000fe20007ffe1ff */
[----:B------:R-:W-:Y:S01]  /*0220*/  IMAD.MOV.U32 R27, RZ, RZ, RZ ;  /* 0x000000ffff1b7224 */ /* 0x000fe200078e00ff */
[----:B------:R-:W-:Y:S01]  /*0230*/  MOV R22, 0x1 ;  /* 0x0000000100167802 */ /* 0x000fe20000000f00 */
[----:B------:R-:W-:Y:S02]  /*0240*/  IMAD.MOV R0, RZ, RZ, -R0 ;  /* 0x000000ffff007224 */ /* 0x000fe400078e0a00 */
[----:B------:R-:W1:Y:S08]  /*0250*/  LDC.64 R10, c[0x0][0x390] ;  /* 0x0000e400ff0a7b82 */ /* 0x000e700000000a00 */
[----:B------:R-:W2:Y:S02]  /*0260*/  LDC.64 R8, c[0x0][0x398] ;  /* 0x0000e600ff087b82 */ /* 0x000ea40000000a00 */
.L_x_2:
[C---:B------:R-:W-:Y:S01]  /*0270*/  ISETP.GE.AND P1, PT, R23.reuse, UR8, PT ;  /* 0x0000000817007c0c */ /* 0x040fe2000bf26270 */
[----:B------:R-:W-:Y:S01]  /*0280*/  VIADD R19, R22, 0xffffffff ;  /* 0xffffffff16137836 */ /* 0x000fe20000000000 */
[C---:B------:R-:W-:Y:S02]  /*0290*/  ISETP.GE.AND P0, PT, R23.reuse, RZ, PT ;  /* 0x000000ff1700720c */ /* 0x040fe40003f06270 */
[----:B------:R-:W-:-:S04]  /*02a0*/  SEL R14, R23, UR4, !P1 ;  /* 0x00000004170e7c07 */ /* 0x000fc8000c800000 */
[----:B------:R-:W-:-:S05]  /*02b0*/  SEL R14, R14, RZ, P0 ;  /* 0x000000ff0e0e7207 */ /* 0x000fca0000000000 */
[----:B------:R-:W-:Y:S02]  /*02c0*/  IMAD R17, R14, UR9, R3 ;  /* 0x000000090e117c24 */ /* 0x000fe4000f8e0203 */
[----:B-1----:R-:W-:-:S04]  /*02d0*/  IMAD.WIDE R14, R19, 0x4, R10 ;  /* 0x00000004130e7825 */ /* 0x002fc800078e020a */
[----:B0-----:R-:W-:Y:S01]  /*02e0*/  IMAD.WIDE R16, R17, 0x8, R12 ;  /* 0x0000000811107825 */ /* 0x001fe200078e020c */
[----:B------:R-:W3:Y:S05]  /*02f0*/  LDG.E R25, desc[UR6][R14.64] ;  /* 0x000000060e197981 */ /* 0x000eea000c1e1900 */
[----:B------:R-:W3:Y:S01]  /*0300*/  LDG.E.64 R16, desc[UR6][R16.64] ;  /* 0x0000000610107981 */ /* 0x000ee2000c1e1b00 */
[----:B------:R-:W-:-:S04]  /*0310*/  IADD3 R18, PT, PT, R23, 0x1, RZ ;  /* 0x0000000117127810 */ /* 0x000fc80007ffe0ff */
[C---:B------:R-:W-:Y:S02]  /*0320*/  ISETP.GE.AND P1, PT, R18.reuse, UR8, PT ;  /* 0x0000000812007c0c */ /* 0x040fe4000bf26270 */
[C---:B------:R-:W-:Y:S02]  /*0330*/  ISETP.GE.AND P0, PT, R18.reuse, RZ, PT ;  /* 0x000000ff1200720c */ /* 0x040fe40003f06270 */
[----:B------:R-:W-:-:S04]  /*0340*/  SEL R18, R18, UR4, !P1 ;  /* 0x0000000412127c07 */ /* 0x000fc8000c800000 */
[----:B------:R-:W-:-:S05]  /*0350*/  SEL R18, R18, RZ, P0 ;  /* 0x000000ff12127207 */ /* 0x000fca0000000000 */
[----:B------:R-:W-:Y:S02]  /*0360*/  IMAD R21, R18, UR9, R3 ;  /* 0x0000000912157c24 */ /* 0x000fe4000f8e0203 */
[----:B--2---:R-:W-:-:S04]  /*0370*/  IMAD.WIDE R18, R19, 0x4, R8 ;  /* 0x0000000413127825 */ /* 0x004fc800078e0208 */
[----:B------:R-:W-:Y:S01]  /*0380*/  IMAD.WIDE R20, R21, 0x8, R12 ;  /* 0x0000000815147825 */ /* 0x000fe200078e020c */
[----:B------:R-:W2:Y:S04]  /*0390*/  LDG.E R26, desc[UR6][R18.64] ;  /* 0x00000006121a7981 */ /* 0x000ea8000c1e1900 */
[----:B------:R-:W4:Y:S04]  /*03a0*/  LDG.E R28, desc[UR6][R18.64+0x8] ;  /* 0x00000806121c7981 */ /* 0x000f28000c1e1900 */
[----:B------:R-:W5:Y:S01]  /*03b0*/  LDG.E.64 R20, desc[UR6][R20.64] ;  /* 0x0000000614147981 */ /* 0x000f62000c1e1b00 */
[----:B---3--:R-:W-:-:S03]  /*03c0*/  FFMA R25, R16, R25, R27 ;  /* 0x0000001910197223 */ /* 0x008fc6000000001b */
[----:B------:R-:W5:Y:S04]  /*03d0*/  LDG.E R27, desc[UR6][R14.64+0x4] ;  /* 0x000004060e1b7981 */ /* 0x000f68000c1e1900 */
[----:B------:R-:W3:Y:S01]  /*03e0*/  LDG.E R16, desc[UR6][R18.64+0x4] ;  /* 0x0000040612107981 */ /* 0x000ee2000c1e1900 */
[----:B--2---:R-:W-:Y:S01]  /*03f0*/  FFMA R24, R17, R26, R24 ;  /* 0x0000001a11187223 */ /* 0x004fe20000000018 */
[C---:B------:R-:W-:Y:S02]  /*0400*/  VIADD R17, R23.reuse, 0x2 ;  /* 0x0000000217117836 */ /* 0x040fe40000000000 */
[----:B------:R-:W-:-:S03]  /*0410*/  VIADD R26, R23, 0x3 ;  /* 0x00000003171a7836 */ /* 0x000fc60000000000 */
[C---:B------:R-:W-:Y:S02]  /*0420*/  ISETP.GE.AND P1, PT, R17.reuse, UR8, PT ;  /* 0x0000000811007c0c */ /* 0x040fe4000bf26270 */
[C---:B------:R-:W-:Y:S02]  /*0430*/  ISETP.GE.AND P0, PT, R17.reuse, RZ, PT ;  /* 0x000000ff1100720c */ /* 0x040fe40003f06270 */
[C---:B------:R-:W-:Y:S02]  /*0440*/  ISETP.GE.AND P2, PT, R26.reuse, UR8, PT ;  /* 0x000000081a007c0c */ /* 0x040fe4000bf46270 */
[----:B------:R-:W-:Y:S02]  /*0450*/  SEL R17, R17, UR4, !P1 ;  /* 0x0000000411117c07 */ /* 0x000fe4000c800000 */
[C---:B------:R-:W-:Y:S02]  /*0460*/  ISETP.GE.AND P1, PT, R26.reuse, RZ, PT ;  /* 0x000000ff1a00720c */ /* 0x040fe40003f26270 */
[----:B------:R-:W-:-:S04]  /*0470*/  SEL R26, R26, UR4, !P2 ;  /* 0x000000041a1a7c07 */ /* 0x000fc8000d000000 */
[----:B------:R-:W-:-:S05]  /*0480*/  SEL R26, R26, RZ, P1 ;  /* 0x000000ff1a1a7207 */ /* 0x000fca0000800000 */
[----:B------:R-:W-:Y:S02]  /*0490*/  IMAD R29, R26, UR9, R3 ;  /* 0x000000091a1d7c24 */ /* 0x000fe4000f8e0203 */
[----:B------:R-:W2:Y:S01]  /*04a0*/  LDG.E R26, desc[UR6][R14.64+0x8] ;  /* 0x000008060e1a7981 */ /* 0x000ea2000c1e1900 */
[----:B-----5:R-:W-:Y:S01]  /*04b0*/  FFMA R25, R20, R27, R25 ;  /* 0x0000001b14197223 */ /* 0x020fe20000000019 */
[----:B------:R-:W-:Y:S02]  /*04c0*/  SEL R20, R17, RZ, P0 ;  /* 0x000000ff11147207 */ /* 0x000fe40000000000 */
[----:B------:R-:W5:Y:S03]  /*04d0*/  LDG.E R27, desc[UR6][R14.64+0xc] ;  /* 0x00000c060e1b7981 */ /* 0x000f66000c1e1900 */
[----:B------:R-:W-:Y:S02]  /*04e0*/  IMAD R17, R20, UR9, R3 ;  /* 0x0000000914117c24 */ /* 0x000fe4000f8e0203 */
[----:B---3--:R-:W-:-:S02]  /*04f0*/  FFMA R24, R21, R16, R24 ;  /* 0x0000001015187223 */ /* 0x008fc40000000018 */
[----:B------:R-:W-:-:S04]  /*0500*/  IMAD.WIDE R20, R17, 0x8, R12 ;  /* 0x0000000811147825 */ /* 0x000fc800078e020c */
[----:B------:R-:W-:Y:S02]  /*0510*/  IMAD.WIDE R16, R29, 0x8, R12 ;  /* 0x000000081d107825 */ /* 0x000fe400078e020c */
[----:B------:R-:W2:Y:S04]  /*0520*/  LDG.E.64 R20, desc[UR6][R20.64] ;  /* 0x0000000614147981 */ /* 0x000ea8000c1e1b00 */
[----:B------:R-:W3:Y:S04]  /*0530*/  LDG.E R29, desc[UR6][R18.64+0xc] ;  /* 0x00000c06121d7981 */ /* 0x000ee8000c1e1900 */
[----:B------:R-:W5:Y:S01]  /*0540*/  LDG.E.64 R16, desc[UR6][R16.64] ;  /* 0x0000000610107981 */ /* 0x000f62000c1e1b00 */
[----:B------:R-:W-:-:S04]  /*0550*/  IADD3 R0, PT, PT, R0, 0x4, RZ ;  /* 0x0000000400007810 */ /* 0x000fc80007ffe0ff */
[----:B------:R-:W-:Y:S01]  /*0560*/  ISETP.NE.AND P0, PT, R0, RZ, PT ;  /* 0x000000ff0000720c */ /* 0x000fe20003f05270 */
[----:B------:R-:W-:Y:S01]  /*0570*/  VIADD R6, R6, 0x4 ;  /* 0x0000000406067836 */ /* 0x000fe20000000000 */
[----:B------:R-:W-:Y:S01]  /*0580*/  IADD3 R23, PT, PT, R23, 0x4, RZ ;  /* 0x0000000417177810 */ /* 0x000fe20007ffe0ff */
[----:B------:R-:W-:Y:S02]  /*0590*/  VIADD R22, R22, 0x4 ;  /* 0x0000000416167836 */ /* 0x000fe40000000000 */
[----:B--2---:R-:W-:Y:S01]  /*05a0*/  FFMA R25, R20, R26, R25 ;  /* 0x0000001a14197223 */ /* 0x004fe20000000019 */
[----:B----4-:R-:W-:-:S03]  /*05b0*/  FFMA R24, R21, R28, R24 ;  /* 0x0000001c15187223 */ /* 0x010fc60000000018 */
[----:B-----5:R-:W-:Y:S01]  /*05c0*/  FFMA R27, R16, R27, R25 ;  /* 0x0000001b101b7223 */ /* 0x020fe20000000019 */
[----:B---3--:R-:W-:-:S03]  /*05d0*/  FFMA R24, R17, R29, R24 ;  /* 0x0000001d11187223 */ /* 0x008fc60000000018 */
[----:B------:R-:W-:Y:S05]  /*05e0*/  @P0 BRA `(.L_x_2) ;  /* 0xfffffffc00200947 */ /* 0x000fea000383ffff */
[----:B------:R-:W-:-:S07]  /*05f0*/  VIADD R6, R6, 0xffffffff ;  /* 0xffffffff06067836 */ /* 0x000fce0000000000 */
.L_x_1:
[----:B------:R-:W-:-:S13]  /*0600*/  LOP3.LUT P0, R7, R7, 0x3, RZ, 0xc0, !PT ;  /* 0x0000000307077812 */ /* 0x000fda000780c0ff */
[----:B------:R-:W-:Y:S05]  /*0610*/  @!P0 BRA `(.L_x_3) ;  /* 0x0000000000d88947 */ /* 0x000fea0003800000 */
[----:B------:R-:W-:Y:S02]  /*0620*/  ISETP.NE.AND P1, PT, R7, 0x1, PT ;  /* 0x000000010700780c */ /* 0x000fe40003f25270 */
[----:B------:R-:W-:-:S04]  /*0630*/  LOP3.LUT R4, R4, 0x1, RZ, 0xc0, !PT ;  /* 0x0000000104047812 */ /* 0x000fc800078ec0ff */
[----:B------:R-:W-:-:S07]  /*0640*/  ISETP.NE.U32.AND P0, PT, R4, 0x1, PT ;  /* 0x000000010400780c */ /* 0x000fce0003f05070 */
[----:B------:R-:W-:Y:S06]  /*0650*/  @!P1 BRA `(.L_x_4) ;  /* 0x00000000007c9947 */ /* 0x000fec0003800000 */
[----:B------:R-:W0:Y:S01]  /*0660*/  LDC.64 R8, c[0x0][0x380] ;  /* 0x0000e000ff087b82 */ /* 0x000e220000000a00 */
[--C-:B------:R-:W-:Y:S02]  /*0670*/  IMAD.IADD R0, R2, 0x1, R6.reuse ;  /* 0x0000000102007824 */ /* 0x100fe400078e0206 */
[----:B------:R-:W-:-:S03]  /*0680*/  IMAD.IADD R7, R5, 0x1, R6 ;  /* 0x0000000105077824 */ /* 0x000fc600078e0206 */
[C---:B------:R-:W-:Y:S02]  /*0690*/  IADD3 R4, PT, PT, R0.reuse, 0x1, RZ ;  /* 0x0000000100047810 */ /* 0x040fe40007ffe0ff */
[----:B------:R-:W1:Y:S01]  /*06a0*/  LDC.64 R12, c[0x0][0x390] ;  /* 0x0000e400ff0c7b82 */ /* 0x000e620000000a00 */
[C---:B------:R-:W-:Y:S02]  /*06b0*/  ISETP.GE.AND P3, PT, R0.reuse, UR8, PT ;  /* 0x0000000800007c0c */ /* 0x040fe4000bf66270 */
[----:B------:R-:W-:Y:S02]  /*06c0*/  ISETP.GE.AND P1, PT, R0, RZ, PT ;  /* 0x000000ff0000720c */ /* 0x000fe40003f26270 */
[----:B------:R-:W-:Y:S02]  /*06d0*/  ISETP.GE.AND P2, PT, R4, UR8, PT ;  /* 0x0000000804007c0c */ /* 0x000fe4000bf46270 */
[----:B------:R-:W-:Y:S01]  /*06e0*/  SEL R0, R0, UR4, !P3 ;  /* 0x0000000400007c07 */ /* 0x000fe2000d800000 */
[----:B------:R-:W2:Y:S01]  /*06f0*/  LDC.64 R10, c[0x0][0x398] ;  /* 0x0000e600ff0a7b82 */ /* 0x000ea20000000a00 */
[----:B------:R-:W-:-:S02]  /*0700*/  ISETP.GE.AND P3, PT, R4, RZ, PT ;  /* 0x000000ff0400720c */ /* 0x000fc40003f66270 */
[----:B------:R-:W-:Y:S02]  /*0710*/  SEL R4, R4, UR4, !P2 ;  /* 0x0000000404047c07 */ /* 0x000fe4000d000000 */
[----:B------:R-:W-:Y:S02]  /*0720*/  SEL R0, R0, RZ, P1 ;  /* 0x000000ff00007207 */ /* 0x000fe40000800000 */
[----:B------:R-:W-:-:S03]  /*0730*/  SEL R4, R4, RZ, P3 ;  /* 0x000000ff04047207 */ /* 0x000fc60001800000 */
[--C-:B------:R-:W-:Y:S02]  /*0740*/  IMAD R15, R0, UR9, R3.reuse ;  /* 0x00000009000f7c24 */ /* 0x100fe4000f8e0203 */
[----:B------:R-:W-:Y:S02]  /*0750*/  IMAD R17, R4, UR9, R3 ;  /* 0x0000000904117c24 */ /* 0x000fe4000f8e0203 */
[----:B0-----:R-:W-:-:S04]  /*0760*/  IMAD.WIDE R14, R15, 0x8, R8 ;  /* 0x000000080f0e7825 */ /* 0x001fc800078e0208 */
[----:B-1----:R-:W-:Y:S02]  /*0770*/  IMAD.WIDE R12, R7, 0x4, R12 ;  /* 0x00000004070c7825 */ /* 0x002fe400078e020c */
[----:B------:R-:W3:Y:S02]  /*0780*/  LDG.E.64 R14, desc[UR6][R14.64] ;  /* 0x000000060e0e7981 */ /* 0x000ee4000c1e1b00 */
[----:B------:R-:W-:Y:S02]  /*0790*/  IMAD.WIDE R8, R17, 0x8, R8 ;  /* 0x0000000811087825 */ /* 0x000fe400078e0208 */
[----:B------:R-:W3:Y:S02]  /*07a0*/  LDG.E R0, desc[UR6][R12.64] ;  /* 0x000000060c007981 */ /* 0x000ee4000c1e1900 */
[----:B--2---:R-:W-:Y:S02]  /*07b0*/  IMAD.WIDE R10, R7, 0x4, R10 ;  /* 0x00000004070a7825 */ /* 0x004fe400078e020a */
[----:B------:R-:W2:Y:S04]  /*07c0*/  LDG.E R7, desc[UR6][R12.64+0x4] ;  /* 0x000004060c077981 */ /* 0x000ea8000c1e1900 */
[----:B------:R-:W4:Y:S04]  /*07d0*/  LDG.E R4, desc[UR6][R10.64] ;  /* 0x000000060a047981 */ /* 0x000f28000c1e1900 */
[----:B------:R-:W2:Y:S04]  /*07e0*/  LDG.E.64 R8, desc[UR6][R8.64] ;  /* 0x0000000608087981 */ /* 0x000ea8000c1e1b00 */
[----:B------:R-:W5:Y:S01]  /*07f0*/  LDG.E R16, desc[UR6][R10.64+0x4] ;  /* 0x000004060a107981 */ /* 0x000f62000c1e1900 */
[----:B------:R-:W-:-:S02]  /*0800*/  VIADD R6, R6, 0x2 ;  /* 0x0000000206067836 */ /* 0x000fc40000000000 */
[----:B---3--:R-:W-:Y:S01]  /*0810*/  FFMA R27, R14, R0, R27 ;  /* 0x000000000e1b7223 */ /* 0x008fe2000000001b */
[----:B----4-:R-:W-:-:S03]  /*0820*/  FFMA R4, R15, R4, R24 ;  /* 0x000000040f047223 */ /* 0x010fc60000000018 */
[----:B--2---:R-:W-:Y:S01]  /*0830*/  FFMA R27, R8, R7, R27 ;  /* 0x00000007081b7223 */ /* 0x004fe2000000001b */
[----:B-----5:R-:W-:-:S07]  /*0840*/  FFMA R24, R9, R16, R4 ;  /* 0x0000001009187223 */ /* 0x020fce0000000004 */
.L_x_4:
[----:B------:R-:W-:Y:S05]  /*0850*/  @!P0 BRA `(.L_x_3) ;  /* 0x0000000000488947 */ /* 0x000fea0003800000 */
[----:B------:R-:W0:Y:S01]  /*0860*/  LDC.64 R12, c[0x0][0x390] ;  /* 0x0000e400ff0c7b82 */ /* 0x000e220000000a00 */
[----:B------:R-:W-:Y:S01]  /*0870*/  IADD3 R0, PT, PT, R2, R6, RZ ;  /* 0x0000000602007210 */ /* 0x000fe20007ffe0ff */
[----:B------:R-:W-:-:S03]  /*0880*/  IMAD.IADD R15, R5, 0x1, R6 ;  /* 0x00000001050f7824 */ /* 0x000fc600078e0206 */
[C---:B------:R-:W-:Y:S02]  /*0890*/  ISETP.GE.AND P1, PT, R0.reuse, UR8, PT ;  /* 0x0000000800007c0c */ /* 0x040fe4000bf26270 */
[C---:B------:R-:W-:Y:S01]  /*08a0*/  ISETP.GE.AND P0, PT, R0.reuse, RZ, PT ;  /* 0x000000ff0000720c */ /* 0x040fe20003f06270 */
[----:B------:R-:W1:Y:S01]  /*08b0*/  LDC.64 R10, c[0x0][0x380] ;  /* 0x0000e000ff0a7b82 */ /* 0x000e620000000a00 */
[----:B------:R-:W-:-:S04]  /*08c0*/  SEL R0, R0, UR4, !P1 ;  /* 0x0000000400007c07 */ /* 0x000fc8000c800000 */
[----:B------:R-:W-:-:S03]  /*08d0*/  SEL R0, R0, RZ, P0 ;  /* 0x000000ff00007207 */ /* 0x000fc60000000000 */
[----:B------:R-:W2:Y:S02]  /*08e0*/  LDC.64 R8, c[0x0][0x398] ;  /* 0x0000e600ff087b82 */ /* 0x000ea40000000a00 */
[----:B------:R-:W-:Y:S02]  /*08f0*/  IMAD R7, R0, UR9, R3 ;  /* 0x0000000900077c24 */ /* 0x000fe4000f8e0203 */
[----:B0-----:R-:W-:-:S06]  /*0900*/  IMAD.WIDE R4, R15, 0x4, R12 ;  /* 0x000000040f047825 */ /* 0x001fcc00078e020c */
[----:B------:R-:W3:Y:S01]  /*0910*/  LDG.E R4, desc[UR6][R4.64] ;  /* 0x0000000604047981 */ /* 0x000ee2000c1e1900 */
[----:B-1----:R-:W-:-:S06]  /*0920*/  IMAD.WIDE R10, R7, 0x8, R10 ;  /* 0x00000008070a7825 */ /* 0x002fcc00078e020a */
[----:B------:R-:W3:Y:S01]  /*0930*/  LDG.E.64 R10, desc[UR6][R10.64] ;  /* 0x000000060a0a7981 */ /* 0x000ee2000c1e1b00 */
[----:B--2---:R-:W-:-:S06]  /*0940*/  IMAD.WIDE R8, R15, 0x4, R8 ;  /* 0x000000040f087825 */ /* 0x004fcc00078e0208 */
[----:B------:R-:W2:Y:S01]  /*0950*/  LDG.E R8, desc[UR6][R8.64] ;  /* 0x0000000608087981 */ /* 0x000ea2000c1e1900 */
[----:B---3--:R-:W-:Y:S01]  /*0960*/  FFMA R27, R10, R4, R27 ;  /* 0x000000040a1b7223 */ /* 0x008fe2000000001b */
[----:B--2---:R-:W-:-:S07]  /*0970*/  FFMA R24, R11, R8, R24 ;  /* 0x000000080b187223 */ /* 0x004fce0000000018 */
.L_x_3:
[----:B------:R-:W-:-:S04]  /*0980*/  FADD R0, R24, -R27 ;  /* 0x8000001b18007221 */ /* 0x000fc80000000000 */
[----:B------:R-:W-:-:S07]  /*0990*/  FMUL R0, R0, 20 ;  /* 0x41a0000000007820 */ /* 0x000fce0000400000 */
.L_x_0:
[----:B------:R-:W-:Y:S01]  /*09a0*/  FSETP.GT.AND P0, PT, R0, 255, PT ;  /* 0x437f00000000780b */ /* 0x000fe20003f04000 */
[----:B------:R-:W-:Y:S01]  /*09b0*/  BSSY.RECONVERGENT B0, `(.L_x_5) ;  /* 0x0000007000007945 */ /* 0x000fe20003800200 */
[----:B------:R-:W-:-:S11]  /*09c0*/  MOV R4, RZ ;  /* 0x000000ff00047202 */ /* 0x000fd60000000f00 */
[----:B------:R-:W-:Y:S05]  /*09d0*/  @P0 BRA `(.L_x_6) ;  /* 0x0000000000100947 */ /* 0x000fea0003800000 */
[----:B------:R-:W-:Y:S01]  /*09e0*/  FADD R0, -R0, 255 ;  /* 0x437f000000007421 */ /* 0x000fe20000000100 */
[----:B------:R-:W-:-:S04]  /*09f0*/  IMAD.MOV.U32 R4, RZ, RZ, 0x437f0000 ;  /* 0x437f0000ff047424 */ /* 0x000fc800078e00ff */
[----:B------:R-:W-:-:S13]  /*0a00*/  FSETP.GT.AND P0, PT, R0, 255, PT ;  /* 0x437f00000000780b */ /* 0x000fda0003f04000 */
[----:B------:R-:W-:-:S07]  /*0a10*/  @!P0 MOV R4, R0 ;  /* 0x0000000000048202 */ /* 0x000fce0000000f00 */
.L_x_6:
[----:B------:R-:W-:Y:S05]  /*0a20*/  BSYNC.RECONVERGENT B0 ;  /* 0x0000000000007941 */ /* 0x000fea0003800200 */
.L_x_5:
[----:B------:R-:W0:Y:S01]  /*0a30*/  LDCU UR4, c[0x3][0xc] ;  /* 0x00c00180ff0477ac */ /* 0x000e220008000800 */
[----:B------:R-:W1:Y:S01]  /*0a40*/  F2I.U32.TRUNC.NTZ R5, R4 ;  /* 0x0000000400057305 */ /* 0x000e62000020f000 */
[----:B------:R-:W-:Y:S01]  /*0a50*/  IMAD R3, R2, UR9, R3 ;  /* 0x0000000902037c24 */ /* 0x000fe2000f8e0203 */
[----:B------:R-:W2:Y:S01]  /*0a60*/  LDCU.64 UR10, c[0x0][0x388] ;  /* 0x00007100ff0a77ac */ /* 0x000ea20008000a00 */
[----:B-1----:R-:W-:Y:S02]  /*0a70*/  LOP3.LUT R0, R5, 0xff, RZ, 0xc0, !PT ;  /* 0x000000ff05007812 */ /* 0x002fe400078ec0ff */
[----:B0-----:R-:W-:Y:S02]  /*0a80*/  ISETP.LE.AND P1, PT, RZ, UR4, PT ;  /* 0x00000004ff007c0c */ /* 0x001fe4000bf23270 */
[----:B------:R-:W-:Y:S02]  /*0a90*/  ISETP.GT.U32.AND P0, PT, R0, UR4, PT ;  /* 0x0000000400007c0c */ /* 0x000fe4000bf04070 */
[----:B--2---:R-:W-:-:S04]  /*0aa0*/  IADD3 R2, P2, PT, R3, UR10, RZ ;  /* 0x0000000a03027c10 */ /* 0x004fc8000ff5e0ff */
[----:B------:R-:W-:-:S05]  /*0ab0*/  LEA.HI.X.SX32 R3, R3, UR11, 0x1, P2 ;  /* 0x0000000b03037c11 */ /* 0x000fca00090f0eff */
[----:B------:R-:W-:-:S05]  /*0ac0*/  @P1 SEL R5, RZ, 0xff, !P0 ;  /* 0x000000ffff051807 */ /* 0x000fca0004000000 */
[----:B------:R-:W-:Y:S01]  /*0ad0*/  STG.E.U8 desc[UR6][R2.64], R5 ;  /* 0x0000000502007986 */ /* 0x000fe2000c101106 */
[----:B------:R-:W-:Y:S05]  /*0ae0*/  EXIT ;  /* 0x000000000000794d */ /* 0x000fea0003800000 */
.L_x_7:
[----:B------:R-:W-:-:S00]  /*0af0*/  BRA `(.L_x_7) ;  /* 0xfffffffc00fc7947 */ /* 0x000fc0000383ffff */
[----:B------:R-:W-:-:S00]  /*0b00*/  NOP ;  /* 0x0000000000007918 */ /* 0x000fc00000000000 */
[----:B------:R-:W-:-:S00]  /*0b10*/  NOP ;  /* 0x0000000000007918 */ /* 0x000fc00000000000 */
[----:B------:R-:W-:-:S00]  /*0b20*/  NOP ;  /* 0x0000000000007918 */ /* 0x000fc00000000000 */
[----:B------:R-:W-:-:S00]  /*0b30*/  NOP ;  /* 0x0000000000007918 */ /* 0x000fc00000000000 */
[----:B------:R-:W-:-:S00]  /*0b40*/  NOP ;  /* 0x0000000000007918 */ /* 0x000fc00000000000 */
[----:B------:R-:W-:-:S00]  /*0b50*/  NOP ;  /* 0x0000000000007918 */ /* 0x000fc00000000000 */
[----:B------:R-:W-:-:S00]  /*0b60*/  NOP ;  /* 0x0000000000007918 */ /* 0x000fc00000000000 */
[----:B------:R-:W-:-:S00]  /*0b70*/  NOP ;  /* 0x0000000000007918 */ /* 0x000fc00000000000 */
.L_x_13:


//--------------------- .text._Z15blur_horizontalPKhP6float2PfS3_ --------------------------
	.section	.text._Z15blur_horizontalPKhP6float2PfS3_,"ax",@progbits
	.align	128
        .global         _Z15blur_horizontalPKhP6float2PfS3_
        .type           _Z15blur_horizontalPKhP6float2PfS3_,@function
        .size           _Z15blur_horizontalPKhP6float2PfS3_,(.L_x_14 - _Z15blur_horizontalPKhP6float2PfS3_)
        .other          _Z15blur_horizontalPKhP6float2PfS3_,@"STO_CUDA_ENTRY STV_DEFAULT"
_Z15blur_horizontalPKhP6float2PfS3_:
.text._Z15blur_horizontalPKhP6float2PfS3_:
        /* <DEDUP_REMOVED lines=16> */
[----:B------:R-:W-:Y:S02]  /*0100*/  CS2R R2, SRZ ;  /* 0x0000000000027805 */ /* 0x000fe4000001ff00 */
[C---:B0-----:R-:W-:Y:S02]  /*0110*/  ISETP.GE.AND P0, PT, R22.reuse, -0x1, PT ;  /* 0xffffffff1600780c */ /* 0x041fe40003f06270 */
[----:B------:R-:W-:-:S11]  /*0120*/  LEA.HI R22, R22, R22, RZ, 0x1 ;  /* 0x0000001616167211 */ /* 0x000fd600078f08ff */
[----:B-1----:R-:W-:Y:S05]  /*0130*/  @!P0 BRA `(.L_x_8) ;  /* 0x0000000800448947 */ /* 0x002fea0003800000 */
[----:B------:R-:W-:Y:S01]  /*0140*/  SHF.R.S32.HI R22, RZ, 0x1, R22 ;  /* 0x00000001ff167819 */ /* 0x000fe20000011416 */
[----:B------:R-:W-:Y:S01]  /*0150*/  UIADD3 UR4, UPT, UPT, UR8, -0x1, URZ ;  /* 0xffffffff08047890 */ /* 0x000fe2000fffe0ff */
[----:B------:R-:W-:Y:S02]  /*0160*/  CS2R R2, SRZ ;  /* 0x0000000000027805 */ /* 0x000fe4000001ff00 */
[----:B------:R-:W-:Y:S01]  /*0170*/  IABS R21, R22 ;  /* 0x0000001600157213 */ /* 0x000fe20000000000 */
[----:B------:R-:W-:-:S04]  /*0180*/  IMAD.MOV R18, RZ, RZ, -R22 ;  /* 0x000000ffff127224 */ /* 0x000fc800078e0a16 */
[----:B------:R-:W-:-:S04]  /*0190*/  IMAD.IADD R21, R22, 0x1, R21 ;  /* 0x0000000116157824 */ /* 0x000fc800078e0215 */
[C---:B------:R-:W-:Y:S01]  /*01a0*/  VIADD R23, R21.reuse, 0x1 ;  /* 0x0000000115177836 */ /* 0x040fe20000000000 */
[----:B------:R-:W-:-:S13]  /*01b0*/  ISETP.GE.U32.AND P0, PT, R21, 0x3, PT ;  /* 0x000000031500780c */ /* 0x000fda0003f06070 */
[----:B------:R-:W-:Y:S05]  /*01c0*/  @!P0 BRA `(.L_x_9) ;  /* 0x0000000400288947 */ /* 0x000fea0003800000 */
[----:B------:R-:W0:Y:S01]  /*01d0*/  LDC.64 R4, c[0x0][0x390] ;  /* 0x0000e400ff047b82 */ /* 0x000e220000000a00 */
[----:B------:R-:W-:Y:S01]  /*01e0*/  LOP3.LUT R20, R23, 0xfffffffc, RZ, 0xc0, !PT ;  /* 0xfffffffc17147812 */ /* 0x000fe200078ec0ff */
[----:B------:R-:W-:Y:S01]  /*01f0*/  IMAD.IADD R28, R19, 0x1, -R22 ;  /* 0x00000001131c7824 */ /* 0x000fe200078e0a16 */
[----:B------:R-:W-:Y:S01]  /*0200*/  IADD3 R18, PT, PT, -R22, 0x1, RZ ;  /* 0x0000000116127810 */ /* 0x000fe20007ffe1ff */
[----:B------:R-:W-:Y:S01]  /*0210*/  IMAD.MOV.U32 R27, RZ, RZ, 0x1 ;  /* 0x00000001ff1b7424 */ /* 0x000fe200078e00ff */
[----:B------:R-:W1:Y:S01]  /*0220*/  LDCU.64 UR10, c[0x0][0x380] ;  /* 0x00007000ff0a77ac */ /* 0x000e620008000a00 */
[----:B------:R-:W-:Y:S02]  /*0230*/  IMAD.MOV.U32 R2, RZ, RZ, RZ ;  /* 0x000000ffff027224 */ /* 0x000fe400078e00ff */
[----:B------:R-:W2:Y:S01]  /*0240*/  LDC.64 R6, c[0x0][0x398] ;  /* 0x0000e600ff067b82 */ /* 0x000ea20000000a00 */
[----:B------:R-:W-:-:S07]  /*0250*/  IMAD.MOV R20, RZ, RZ, -R20 ;  /* 0x000000ffff147224 */ /* 0x000fce00078e0a14 */
.L_x_10:
[C---:B------:R-:W-:Y:S01]  /*0260*/  ISETP.GE.AND P1, PT, R28.reuse, UR8, PT ;  /* 0x000000081c007c0c */ /* 0x040fe2000bf26270 */
[----:B------:R-:W-:Y:S01]  /*0270*/  VIADD R11, R27, 0xffffffff ;  /* 0xffffffff1b0b7836 */ /* 0x000fe20000000000 */
[C---:B------:R-:W-:Y:S02]  /*0280*/  ISETP.GE.AND P0, PT, R28.reuse, RZ, PT ;  /* 0x000000ff1c00720c */ /* 0x040fe40003f06270 */
[----:B------:R-:W-:-:S04]  /*0290*/  SEL R8, R28, UR4, !P1 ;  /* 0x000000041c087c07 */ /* 0x000fc8000c800000 */
[----:B------:R-:W-:-:S05]  /*02a0*/  SEL R9, R8, RZ, P0 ;  /* 0x000000ff08097207 */ /* 0x000fca0000000000 */
[----:B------:R-:W-:-:S05]  /*02b0*/  IMAD R9, R0, UR8, R9 ;  /* 0x0000000800097c24 */ /* 0x000fca000f8e0209 */
[----:B-1----:R-:W-:-:S04]  /*02c0*/  IADD3 R12, P0, PT, R9, UR10, RZ ;  /* 0x0000000a090c7c10 */ /* 0x002fc8000ff1e0ff */
[----:B------:R-:W-:Y:S01]  /*02d0*/  LEA.HI.X.SX32 R13, R9, UR11, 0x1, P0 ;  /* 0x0000000b090d7c11 */ /* 0x000fe200080f0eff */
[----:B0-----:R-:W-:-:S04]  /*02e0*/  IMAD.WIDE R8, R11, 0x4, R4 ;  /* 0x000000040b087825 */ /* 0x001fc800078e0204 */
[----:B------:R0:W3:Y:S01]  /*02f0*/  LDG.E.U8 R26, desc[UR6][R12.64] ;  /* 0x000000060c1a7981 */ /* 0x0000e2000c1e1100 */
[----:B--2---:R-:W-:-:S03]  /*0300*/  IMAD.WIDE R10, R11, 0x4, R6 ;  /* 0x000000040b0a7825 */ /* 0x004fc600078e0206 */
[----:B------:R-:W2:Y:S04]  /*0310*/  LDG.E R25, desc[UR6][R8.64] ;  /* 0x0000000608197981 */ /* 0x000ea8000c1e1900 */
[----:B------:R-:W4:Y:S01]  /*0320*/  LDG.E R24, desc[UR6][R10.64] ;  /* 0x000000060a187981 */ /* 0x000f22000c1e1900 */
[C---:B------:R-:W-:Y:S02]  /*0330*/  VIADD R14, R28.reuse, 0x1 ;  /* 0x000000011c0e7836 */ /* 0x040fe40000000000 */
[----:B------:R-:W-:-:S03]  /*0340*/  VIADD R16, R28, 0x2 ;  /* 0x000000021c107836 */ /* 0x000fc60000000000 */
[C---:B------:R-:W-:Y:S02]  /*0350*/  ISETP.GE.AND P1, PT, R14.reuse, UR8, PT ;  /* 0x000000080e007c0c */ /* 0x040fe4000bf26270 */
[C---:B------:R-:W-:Y:S02]  /*0360*/  ISETP.GE.AND P0, PT, R14.reuse, RZ, PT ;  /* 0x000000ff0e00720c */ /* 0x040fe40003f06270 */
[----:B------:R-:W-:Y:S02]  /*0370*/  SEL R14, R14, UR4, !P1 ;  /* 0x000000040e0e7c07 */ /* 0x000fe4000c800000 */
[----:B------:R-:W-:Y:S02]  /*0380*/  ISETP.GE.AND P1, PT, R16, UR8, PT ;  /* 0x0000000810007c0c */ /* 0x000fe4000bf26270 */
[----:B------:R-:W-:Y:S01]  /*0390*/  SEL R15, R14, RZ, P0 ;  /* 0x000000ff0e0f7207 */ /* 0x000fe20000000000 */
[----:B------:R-:W-:Y:S01]  /*03a0*/  VIADD R14, R28, 0x3 ;  /* 0x000000031c0e7836 */ /* 0x000fe20000000000 */
[----:B------:R-:W-:-:S02]  /*03b0*/  ISETP.GE.AND P0, PT, R16, RZ, PT ;  /* 0x000000ff1000720c */ /* 0x000fc40003f06270 */
[----:B------:R-:W-:Y:S01]  /*03c0*/  SEL R16, R16, UR4, !P1 ;  /* 0x0000000410107c07 */ /* 0x000fe2000c800000 */
[----:B------:R-:W-:Y:S01]  /*03d0*/  IMAD R15, R0, UR8, R15 ;  /* 0x00000008000f7c24 */ /* 0x000fe2000f8e020f */
[----:B------:R-:W-:Y:S02]  /*03e0*/  ISETP.GE.AND P1, PT, R14, UR8, PT ;  /* 0x000000080e007c0c */ /* 0x000fe4000bf26270 */
[----:B------:R-:W-:Y:S02]  /*03f0*/  SEL R17, R16, RZ, P0 ;  /* 0x000000ff10117207 */ /* 0x000fe40000000000 */
[----:B0-----:R-:W-:Y:S02]  /*0400*/  IADD3 R12, P2, PT, R15, UR10, RZ ;  /* 0x0000000a0f0c7c10 */ /* 0x001fe4000ff5e0ff */
[C---:B------:R-:W-:Y:S02]  /*0410*/  ISETP.GE.AND P0, PT, R14.reuse, RZ, PT ;  /* 0x000000ff0e00720c */ /* 0x040fe40003f06270 */
[----:B------:R-:W-:-:S02]  /*0420*/  SEL R14, R14, UR4, !P1 ;  /* 0x000000040e0e7c07 */ /* 0x000fc4000c800000 */
[----:B------:R-:W-:Y:S01]  /*0430*/  LEA.HI.X.SX32 R13, R15, UR11, 0x1, P2 ;  /* 0x0000000b0f0d7c11 */ /* 0x000fe200090f0eff */
[----:B------:R-:W-:Y:S01]  /*0440*/  IMAD R15, R0, UR8, R17 ;  /* 0x00000008000f7c24 */ /* 0x000fe2000f8e0211 */
[----:B------:R-:W-:-:S03]  /*0450*/  SEL R17, R14, RZ, P0 ;  /* 0x000000ff0e117207 */ /* 0x000fc60000000000 */
[----:B------:R-:W5:Y:S01]  /*0460*/  LDG.E.U8 R12, desc[UR6][R12.64] ;  /* 0x000000060c0c7981 */ /* 0x000f62000c1e1100 */
[----:B------:R-:W-:Y:S01]  /*0470*/  IADD3 R14, P0, PT, R15, UR10, RZ ;  /* 0x0000000a0f0e7c10 */ /* 0x000fe2000ff1e0ff */
[----:B------:R-:W-:-:S03]  /*0480*/  IMAD R17, R0, UR8, R17 ;  /* 0x0000000800117c24 */ /* 0x000fc6000f8e0211 */
[----:B------:R-:W-:Y:S02]  /*0490*/  LEA.HI.X.SX32 R15, R15, UR11, 0x1, P0 ;  /* 0x0000000b0f0f7c11 */ /* 0x000fe400080f0eff */
[----:B------:R-:W-:-:S03]  /*04a0*/  IADD3 R16, P0, PT, R17, UR10, RZ ;  /* 0x0000000a11107c10 */ /* 0x000fc6000ff1e0ff */
[----:B------:R-:W5:Y:S01]  /*04b0*/  LDG.E.U8 R14, desc[UR6][R14.64] ;  /* 0x000000060e0e7981 */ /* 0x000f62000c1e1100 */
[----:B------:R-:W-:-:S03]  /*04c0*/  LEA.HI.X.SX32 R17, R17, UR11, 0x1, P0 ;  /* 0x0000000b11117c11 */ /* 0x000fc600080f0eff */
[----:B------:R-:W5:Y:S04]  /*04d0*/  LDG.E R13, desc[UR6][R8.64+0xc] ;  /* 0x00000c06080d7981 */ /* 0x000f68000c1e1900 */
[----:B------:R-:W5:Y:S04]  /*04e0*/  LDG.E.U8 R16, desc[UR6][R16.64] ;  /* 0x0000000610107981 */ /* 0x000f68000c1e1100 */
[----:B------:R-:W5:Y:S01]  /*04f0*/  LDG.E R15, desc[UR6][R10.64+0x8] ;  /* 0x000008060a0f7981 */ /* 0x000f62000c1e1900 */
[----:B---3--:R-:W-:-:S03]  /*0500*/  I2FP.F32.U32 R29, R26 ;  /* 0x0000001a001d7245 */ /* 0x008fc60000201000 */
[----:B------:R-:W3:Y:S02]  /*0510*/  LDG.E R26, desc[UR6][R8.64+0x4] ;  /* 0x00000406081a7981 */ /* 0x000ee4000c1e1900 */
[C---:B--2---:R-:W-:Y:S02]  /*0520*/  FFMA R25, R29.reuse, R25, R2 ;  /* 0x000000191d197223 */ /* 0x044fe40000000002 */
[----:B------:R-:W2:Y:S01]  /*0530*/  LDG.E R2, desc[UR6][R8.64+0x8] ;  /* 0x0000080608027981 */ /* 0x000ea2000c1e1900 */
[----:B----4-:R-:W-:-:S03]  /*0540*/  FFMA R24, R29, R24, R3 ;  /* 0x000000181d187223 */ /* 0x010fc60000000003 */
[----:B------:R-:W4:Y:S04]  /*0550*/  LDG.E R3, desc[UR6][R10.64+0x4] ;  /* 0x000004060a037981 */ /* 0x000f28000c1e1900 */
[----:B------:R-:W4:Y:S01]  /*0560*/  LDG.E R29, desc[UR6][R10.64+0xc] ;  /* 0x00000c060a1d7981 */ /* 0x000f22000c1e1900 */
[----:B------:R-:W-:-:S05]  /*0570*/  VIADD R20, R20, 0x4 ;  /* 0x0000000414147836 */ /* 0x000fca0000000000 */
[----:B------:R-:W-:Y:S01]  /*0580*/  ISETP.NE.AND P0, PT, R20, RZ, PT ;  /* 0x000000ff1400720c */ /* 0x000fe20003f05270 */
[----:B------:R-:W-:Y:S02]  /*0590*/  VIADD R18, R18, 0x4 ;  /* 0x0000000412127836 */ /* 0x000fe40000000000 */
[----:B------:R-:W-:Y:S02]  /*05a0*/  VIADD R27, R27, 0x4 ;  /* 0x000000041b1b7836 */ /* 0x000fe40000000000 */
[----:B------:R-:W-:Y:S01]  /*05b0*/  VIADD R28, R28, 0x4 ;  /* 0x000000041c1c7836 */ /* 0x000fe20000000000 */
[----:B-----5:R-:W-:Y:S02]  /*05c0*/  I2FP.F32.U32 R12, R12 ;  /* 0x0000000c000c7245 */ /* 0x020fe40000201000 */
[----:B------:R-:W-:-:S03]  /*05d0*/  I2FP.F32.U32 R14, R14 ;  /* 0x0000000e000e7245 */ /* 0x000fc60000201000 */
[----:B---3--:R-:W-:-:S04]  /*05e0*/  FFMA R25, R12, R26, R25 ;  /* 0x0000001a0c197223 */ /* 0x008fc80000000019 */
[----:B--2---:R-:W-:Y:S01]  /*05f0*/  FFMA R2, R14, R2, R25 ;  /* 0x000000020e027223 */ /* 0x004fe20000000019 */
[----:B----4-:R-:W-:Y:S01]  /*0600*/  FFMA R24, R12, R3, R24 ;  /* 0x000000030c187223 */ /* 0x010fe20000000018 */
[----:B------:R-:W-:-:S03]  /*0610*/  I2FP.F32.U32 R3, R16 ;  /* 0x0000001000037245 */ /* 0x000fc60000201000 */
[----:B------:R-:W-:Y:S02]  /*0620*/  FFMA R24, R14, R15, R24 ;  /* 0x0000000f0e187223 */ /* 0x000fe40000000018 */
[C---:B------:R-:W-:Y:S02]  /*0630*/  FFMA R2, R3.reuse, R13, R2 ;  /* 0x0000000d03027223 */ /* 0x040fe40000000002 */
[----:B------:R-:W-:Y:S01]  /*0640*/  FFMA R3, R3, R29, R24 ;  /* 0x0000001d03037223 */ /* 0x000fe20000000018 */
[----:B------:R-:W-:Y:S06]  /*0650*/  @P0 BRA `(.L_x_10) ;  /* 0xfffffffc00000947 */ /* 0x000fec000383ffff */
[----:B------:R-:W-:-:S07]  /*0660*/  VIADD R18, R18, 0xffffffff ;  /* 0xffffffff12127836 */ /* 0x000fce0000000000 */
.L_x_9:
[----:B------:R-:W-:-:S13]  /*0670*/  LOP3.LUT P0, R23, R23, 0x3, RZ, 0xc0, !PT ;  /* 0x0000000317177812 */ /* 0x000fda000780c0ff */
[----:B------:R-:W-:Y:S05]  /*0680*/  @!P0 BRA `(.L_x_8) ;  /* 0x0000000000f08947 */ /* 0x000fea0003800000 */
[----:B------:R-:W-:Y:S02]  /*0690*/  ISETP.NE.AND P1, PT, R23, 0x1, PT ;  /* 0x000000011700780c */ /* 0x000fe40003f25270 */
[----:B------:R-:W-:-:S04]  /*06a0*/  LOP3.LUT R21, R21, 0x1, RZ, 0xc0, !PT ;  /* 0x0000000115157812 */ /* 0x000fc800078ec0ff */
[----:B------:R-:W-:-:S07]  /*06b0*/  ISETP.NE.U32.AND P0, PT, R21, 0x1, PT ;  /* 0x000000011500780c */ /* 0x000fce0003f05070 */
[----:B------:R-:W-:Y:S06]  /*06c0*/  @!P1 BRA `(.L_x_11) ;  /* 0x00000000008c9947 */ /* 0x000fec0003800000 */
[--C-:B------:R-:W-:Y:S01]  /*06d0*/  IMAD.IADD R6, R19, 0x1, R18.reuse ;  /* 0x0000000113067824 */ /* 0x100fe200078e0212 */
[----:B------:R-:W0:Y:S01]  /*06e0*/  LDCU.64 UR10, c[0x0][0x380] ;  /* 0x00007000ff0a77ac */ /* 0x000e220008000a00 */
[----:B------:R-:W1:Y:S01]  /*06f0*/  LDC.64 R4, c[0x0][0x390] ;  /* 0x0000e400ff047b82 */ /* 0x000e620000000a00 */
[----:B------:R-:W-:Y:S02]  /*0700*/  IMAD.IADD R13, R22, 0x1, R18 ;  /* 0x00000001160d7824 */ /* 0x000fe400078e0212 */
[C---:B------:R-:W-:Y:S01]  /*0710*/  ISETP.GE.AND P2, PT, R6.reuse, UR8, PT ;  /* 0x0000000806007c0c */ /* 0x040fe2000bf46270 */
[C---:B------:R-:W-:Y:S01]  /*0720*/  VIADD R10, R6.reuse, 0x1 ;  /* 0x00000001060a7836 */ /* 0x040fe20000000000 */
[C---:B------:R-:W-:Y:S02]  /*0730*/  ISETP.GE.AND P1, PT, R6.reuse, RZ, PT ;  /* 0x000000ff0600720c */ /* 0x040fe40003f26270 */
[----:B------:R-:W-:Y:S02]  /*0740*/  SEL R8, R6, UR4, !P2 ;  /* 0x0000000406087c07 */ /* 0x000fe4000d000000 */
[----:B------:R-:W2:Y:S01]  /*0750*/  LDC.64 R6, c[0x0][0x398] ;  /* 0x0000e600ff067b82 */ /* 0x000ea20000000a00 */
[----:B------:R-:W-:-:S02]  /*0760*/  ISETP.GE.AND P3, PT, R10, UR8, PT ;  /* 0x000000080a007c0c */ /* 0x000fc4000bf66270 */
[----:B------:R-:W-:Y:S02]  /*0770*/  ISETP.GE.AND P2, PT, R10, RZ, PT ;  /* 0x000000ff0a00720c */ /* 0x000fe40003f46270 */
[----:B------:R-:W-:Y:S02]  /*0780*/  SEL R9, R8, RZ, P1 ;  /* 0x000000ff08097207 */ /* 0x000fe40000800000 */
[----:B------:R-:W-:-:S03]  /*0790*/  SEL R10, R10, UR4, !P3 ;  /* 0x000000040a0a7c07 */ /* 0x000fc6000d800000 */
[----:B------:R-:W-:Y:S01]  /*07a0*/  IMAD R9, R0, UR8, R9 ;  /* 0x0000000800097c24 */ /* 0x000fe2000f8e0209 */
[----:B------:R-:W-:-:S04]  /*07b0*/  SEL R11, R10, RZ, P2 ;  /* 0x000000ff0a0b7207 */ /* 0x000fc80001000000 */
[----:B0-----:R-:W-:Y:S01]  /*07c0*/  IADD3 R8, P1, PT, R9, UR10, RZ ;  /* 0x0000000a09087c10 */ /* 0x001fe2000ff3e0ff */
[----:B------:R-:W-:-:S03]  /*07d0*/  IMAD R11, R0, UR8, R11 ;  /* 0x00000008000b7c24 */ /* 0x000fc6000f8e020b */
[----:B------:R-:W-:Y:S02]  /*07e0*/  LEA.HI.X.SX32 R9, R9, UR11, 0x1, P1 ;  /* 0x0000000b09097c11 */ /* 0x000fe400088f0eff */
[----:B------:R-:W-:Y:S01]  /*07f0*/  IADD3 R10, P1, PT, R11, UR10, RZ ;  /* 0x0000000a0b0a7c10 */ /* 0x000fe2000ff3e0ff */
[----:B-1----:R-:W-:Y:S02]  /*0800*/  IMAD.WIDE R4, R13, 0x4, R4 ;  /* 0x000000040d047825 */ /* 0x002fe400078e0204 */
[----:B------:R-:W3:Y:S01]  /*0810*/  LDG.E.U8 R8, desc[UR6][R8.64] ;  /* 0x0000000608087981 */ /* 0x000ee2000c1e1100 */
[----:B------:R-:W-:Y:S01]  /*0820*/  LEA.HI.X.SX32 R11, R11, UR11, 0x1, P1 ;  /* 0x0000000b0b0b7c11 */ /* 0x000fe200088f0eff */
[----:B--2---:R-:W-:Y:S02]  /*0830*/  IMAD.WIDE R6, R13, 0x4, R6 ;  /* 0x000000040d067825 */ /* 0x004fe400078e0206 */
[----:B------:R-:W2:Y:S04]  /*0840*/  LDG.E R12, desc[UR6][R4.64] ;  /* 0x00000006040c7981 */ /* 0x000ea8000c1e1900 */
[----:B------:R-:W4:Y:S04]  /*0850*/  LDG.E.U8 R10, desc[UR6][R10.64] ;  /* 0x000000060a0a7981 */ /* 0x000f28000c1e1100 */
[----:B------:R-:W5:Y:S04]  /*0860*/  LDG.E R14, desc[UR6][R6.64] ;  /* 0x00000006060e7981 */ /* 0x000f68000c1e1900 */
[----:B------:R-:W5:Y:S04]  /*0870*/  LDG.E R16, desc[UR6][R4.64+0x4] ;  /* 0x0000040604107981 */ /* 0x000f68000c1e1900 */
[----:B------:R-:W5:Y:S01]  /*0880*/  LDG.E R20, desc[UR6][R6.64+0x4] ;  /* 0x0000040606147981 */ /* 0x000f62000c1e1900 */
[----:B------:R-:W-:Y:S01]  /*0890*/  VIADD R18, R18, 0x2 ;  /* 0x0000000212127836 */ /* 0x000fe20000000000 */
[----:B---3--:R-:W-:-:S05]  /*08a0*/  I2FP.F32.U32 R13, R8 ;  /* 0x00000008000d7245 */ /* 0x008fca0000201000 */
[C---:B--2---:R-:W-:Y:S01]  /*08b0*/  FFMA R2, R13.reuse, R12, R2 ;  /* 0x0000000c0d027223 */ /* 0x044fe20000000002 */
[----:B----4-:R-:W-:Y:S01]  /*08c0*/  I2FP.F32.U32 R15, R10 ;  /* 0x0000000a000f7245 */ /* 0x010fe20000201000 */
[----:B-----5:R-:W-:-:S04]  /*08d0*/  FFMA R3, R13, R14, R3 ;  /* 0x0000000e0d037223 */ /* 0x020fc80000000003 */
[C---:B------:R-:W-:Y:S01]  /*08e0*/  FFMA R2, R15.reuse, R16, R2 ;  /* 0x000000100f027223 */ /* 0x040fe20000000002 */
[----:B------:R-:W-:-:S07]  /*08f0*/  FFMA R3, R15, R20, R3 ;  /* 0x000000140f037223 */ /* 0x000fce0000000003 */
.L_x_11:
[----:B------:R-:W-:Y:S05]  /*0900*/  @!P0 BRA `(.L_x_8) ;  /* 0x0000000000508947 */ /* 0x000fea0003800000 */
[--C-:B------:R-:W-:Y:S01]  /*0910*/  IMAD.IADD R6, R19, 0x1, R18.reuse ;  /* 0x0000000113067824 */ /* 0x100fe200078e0212 */
[----:B------:R-:W0:Y:S01]  /*0920*/  LDCU.64 UR10, c[0x0][0x380] ;  /* 0x00007000ff0a77ac */ /* 0x000e220008000a00 */
[----:B------:R-:W1:Y:S01]  /*0930*/  LDC.64 R4, c[0x0][0x390] ;  /* 0x0000e400ff047b82 */ /* 0x000e620000000a00 */
[----:B------:R-:W-:Y:S02]  /*0940*/  IMAD.IADD R11, R22, 0x1, R18 ;  /* 0x00000001160b7824 */ /* 0x000fe400078e0212 */
[C---:B------:R-:W-:Y:S02]  /*0950*/  ISETP.GE.AND P1, PT, R6.reuse, UR8, PT ;  /* 0x0000000806007c0c */ /* 0x040fe4000bf26270 */
[C---:B------:R-:W-:Y:S02]  /*0960*/  ISETP.GE.AND P0, PT, R6.reuse, RZ, PT ;  /* 0x000000ff0600720c */ /* 0x040fe40003f06270 */
[----:B------:R-:W-:Y:S02]  /*0970*/  SEL R8, R6, UR4, !P1 ;  /* 0x0000000406087c07 */ /* 0x000fe4000c800000 */
[----:B------:R-:W2:Y:S02]  /*0980*/  LDC.64 R6, c[0x0][0x398] ;  /* 0x0000e600ff067b82 */ /* 0x000ea40000000a00 */
[----:B------:R-:W-:-:S05]  /*0990*/  SEL R9, R8, RZ, P0 ;  /* 0x000000ff08097207 */ /* 0x000fca0000000000 */
[----:B------:R-:W-:-:S05]  /*09a0*/  IMAD R9, R0, UR8, R9 ;  /* 0x0000000800097c24 */ /* 0x000fca000f8e0209 */
[----:B0-----:R-:W-:Y:S01]  /*09b0*/  IADD3 R8, P0, PT, R9, UR10, RZ ;  /* 0x0000000a09087c10 */ /* 0x001fe2000ff1e0ff */
[----:B-1----:R-:W-:-:S03]  /*09c0*/  IMAD.WIDE R4, R11, 0x4, R4 ;  /* 0x000000040b047825 */ /* 0x002fc600078e0204 */
[----:B------:R-:W-:-:S05]  /*09d0*/  LEA.HI.X.SX32 R9, R9, UR11, 0x1, P0 ;  /* 0x0000000b09097c11 */ /* 0x000fca00080f0eff */
[----:B------:R-:W3:Y:S01]  /*09e0*/  LDG.E.U8 R8, desc[UR6][R8.64] ;  /* 0x0000000608087981 */ /* 0x000ee2000c1e1100 */
[----:B--2---:R-:W-:-:S03]  /*09f0*/  IMAD.WIDE R6, R11, 0x4, R6 ;  /* 0x000000040b067825 */ /* 0x004fc600078e0206 */
[----:B------:R-:W2:Y:S04]  /*0a00*/  LDG.E R4, desc[UR6][R4.64] ;  /* 0x0000000604047981 */ /* 0x000ea8000c1e1900 */
[----:B------:R-:W4:Y:S01]  /*0a10*/  LDG.E R6, desc[UR6][R6.64] ;  /* 0x0000000606067981 */ /* 0x000f22000c1e1900 */
[----:B---3--:R-:W-:-:S05]  /*0a20*/  I2FP.F32.U32 R11, R8 ;  /* 0x00000008000b7245 */ /* 0x008fca0000201000 */
[C---:B--2---:R-:W-:Y:S01]  /*0a30*/  FFMA R2, R11.reuse, R4, R2 ;  /* 0x000000040b027223 */ /* 0x044fe20000000002 */
[----:B----4-:R-:W-:-:S07]  /*0a40*/  FFMA R3, R11, R6, R3 ;  /* 0x000000060b037223 */ /* 0x010fce0000000003 */
.L_x_8:
[----:B------:R-:W0:Y:S01]  /*0a50*/  LDC.64 R4, c[0x0][0x388] ;  /* 0x0000e200ff047b82 */ /* 0x000e220000000a00 */
[----:B------:R-:W-:-:S04]  /*0a60*/  IMAD R19, R0, UR8, R19 ;  /* 0x0000000800137c24 */ /* 0x000fc8000f8e0213 */
[----:B0-----:R-:W-:-:S05]  /*0a70*/  IMAD.WIDE R4, R19, 0x8, R4 ;  /* 0x0000000813047825 */ /* 0x001fca00078e0204 */
[----:B------:R-:W-:Y:S01]  /*0a80*/  STG.E.64 desc[UR6][R4.64], R2 ;  /* 0x0000000204007986 */ /* 0x000fe2000c101b06 */
[----:B------:R-:W-:Y:S05]  /*0a90*/  EXIT ;  /* 0x000000000000794d */ /* 0x000fea0003800000 */
.L_x_12:
        /* <DEDUP_REMOVED lines=14> */
.L_x_14:


//--------------------- .nv.shared.reserved.0     --------------------------
	.section	.nv.shared.reserved.0,"aw",@nobits
	.weak		__nv_reservedSMEM_offset_0_alias
	.size		__nv_reservedSMEM_offset_0_alias, 0, 64
	.other		__nv_reservedSMEM_offset_0_alias,@"STO_CUDA_RESERVED_SHARED STV_DEFAULT"
__nv_reservedSMEM_offset_0_alias:
	.zero		0
	.zero		64


//--------------------- .nv.constant0._Z13blur_verticalPK6float2PhPfS3_ --------------------------
	.section	.nv.constant0._Z13blur_verticalPK6float2PhPfS3_,"a",@progbits
	.sectionflags	@""
	.align	4
.nv.constant0._Z13blur_verticalPK6float2PhPfS3_:
	.zero		928


//--------------------- .nv.constant0._Z15blur_horizontalPKhP6float2PfS3_ --------------------------
	.section	.nv.constant0._Z15blur_horizontalPKhP6float2PfS3_,"a",@progbits
	.sectionflags	@""
	.align	4
.nv.constant0._Z15blur_horizontalPKhP6float2PfS3_:
	.zero		928


//--------------------- SYMBOLS --------------------------

	.type		.nv.reservedSmem.offset0,@object
	.size		.nv.reservedSmem.offset0,0x4
